//
// Generated by NVIDIA NVVM Compiler
//
// Compiler Build ID: CL-36424714
// Cuda compilation tools, release 13.0, V13.0.88
// Based on NVVM 20.0.0
//

.version 9.0
.target sm_100
.address_size 64

	// .globl	_Z13sortOnDevice1iPiS_
.extern .shared .align 16 .b8 share_a[];

.visible .entry _Z13sortOnDevice1iPiS_(
	.param .u32 _Z13sortOnDevice1iPiS__param_0,
	.param .u64 .ptr .align 1 _Z13sortOnDevice1iPiS__param_1,
	.param .u64 .ptr .align 1 _Z13sortOnDevice1iPiS__param_2
)
{
	.reg .pred 	%p<40>;
	.reg .b32 	%r<140>;
	.reg .b64 	%rd<28>;

	ld.param.u32 	%r33, [_Z13sortOnDevice1iPiS__param_0];
	ld.param.u64 	%rd11, [_Z13sortOnDevice1iPiS__param_1];
	ld.param.u64 	%rd10, [_Z13sortOnDevice1iPiS__param_2];
	cvta.to.global.u64 	%rd1, %rd11;
	mov.u32 	%r34, %tid.x;
	mov.u32 	%r35, %ctaid.x;
	mov.u32 	%r36, %ntid.x;
	mad.lo.s32 	%r1, %r35, %r36, %r34;
	setp.ge.s32 	%p1, %r1, %r33;
	@%p1 bra 	$L__BB0_17;
	setp.gt.s32 	%p2, %r33, 0;
	@%p2 bra 	$L__BB0_3;
	mul.wide.s32 	%rd13, %r1, 4;
	add.s64 	%rd14, %rd1, %rd13;
	ld.global.u32 	%r139, [%rd14];
	mov.b64 	%rd27, 0;
	bra.uni 	$L__BB0_16;
$L__BB0_3:
	mul.wide.s32 	%rd15, %r1, 4;
	add.s64 	%rd16, %rd1, %rd15;
	ld.global.u32 	%r139, [%rd16];
	and.b32  	%r4, %r33, 15;
	setp.lt.u32 	%p3, %r33, 16;
	mov.b32 	%r131, 0;
	mov.u32 	%r138, %r131;
	@%p3 bra 	$L__BB0_6;
	and.b32  	%r131, %r33, 2147483632;
	neg.s32 	%r125, %r131;
	add.s64 	%rd25, %rd1, 32;
	mov.b32 	%r138, 0;
$L__BB0_5:
	.pragma "nounroll";
	ld.global.u32 	%r40, [%rd25+-32];
	setp.gt.s32 	%p4, %r139, %r40;
	selp.u32 	%r41, 1, 0, %p4;
	add.s32 	%r42, %r138, %r41;
	ld.global.u32 	%r43, [%rd25+-28];
	setp.gt.s32 	%p5, %r139, %r43;
	selp.u32 	%r44, 1, 0, %p5;
	add.s32 	%r45, %r42, %r44;
	ld.global.u32 	%r46, [%rd25+-24];
	setp.gt.s32 	%p6, %r139, %r46;
	selp.u32 	%r47, 1, 0, %p6;
	add.s32 	%r48, %r45, %r47;
	ld.global.u32 	%r49, [%rd25+-20];
	setp.gt.s32 	%p7, %r139, %r49;
	selp.u32 	%r50, 1, 0, %p7;
	add.s32 	%r51, %r48, %r50;
	ld.global.u32 	%r52, [%rd25+-16];
	setp.gt.s32 	%p8, %r139, %r52;
	selp.u32 	%r53, 1, 0, %p8;
	add.s32 	%r54, %r51, %r53;
	ld.global.u32 	%r55, [%rd25+-12];
	setp.gt.s32 	%p9, %r139, %r55;
	selp.u32 	%r56, 1, 0, %p9;
	add.s32 	%r57, %r54, %r56;
	ld.global.u32 	%r58, [%rd25+-8];
	setp.gt.s32 	%p10, %r139, %r58;
	selp.u32 	%r59, 1, 0, %p10;
	add.s32 	%r60, %r57, %r59;
	ld.global.u32 	%r61, [%rd25+-4];
	setp.gt.s32 	%p11, %r139, %r61;
	selp.u32 	%r62, 1, 0, %p11;
	add.s32 	%r63, %r60, %r62;
	ld.global.u32 	%r64, [%rd25];
	setp.gt.s32 	%p12, %r139, %r64;
	selp.u32 	%r65, 1, 0, %p12;
	add.s32 	%r66, %r63, %r65;
	ld.global.u32 	%r67, [%rd25+4];
	setp.gt.s32 	%p13, %r139, %r67;
	selp.u32 	%r68, 1, 0, %p13;
	add.s32 	%r69, %r66, %r68;
	ld.global.u32 	%r70, [%rd25+8];
	setp.gt.s32 	%p14, %r139, %r70;
	selp.u32 	%r71, 1, 0, %p14;
	add.s32 	%r72, %r69, %r71;
	ld.global.u32 	%r73, [%rd25+12];
	setp.gt.s32 	%p15, %r139, %r73;
	selp.u32 	%r74, 1, 0, %p15;
	add.s32 	%r75, %r72, %r74;
	ld.global.u32 	%r76, [%rd25+16];
	setp.gt.s32 	%p16, %r139, %r76;
	selp.u32 	%r77, 1, 0, %p16;
	add.s32 	%r78, %r75, %r77;
	ld.global.u32 	%r79, [%rd25+20];
	setp.gt.s32 	%p17, %r139, %r79;
	selp.u32 	%r80, 1, 0, %p17;
	add.s32 	%r81, %r78, %r80;
	ld.global.u32 	%r82, [%rd25+24];
	setp.gt.s32 	%p18, %r139, %r82;
	selp.u32 	%r83, 1, 0, %p18;
	add.s32 	%r84, %r81, %r83;
	ld.global.u32 	%r85, [%rd25+28];
	setp.gt.s32 	%p19, %r139, %r85;
	selp.u32 	%r86, 1, 0, %p19;
	add.s32 	%r138, %r84, %r86;
	add.s32 	%r125, %r125, 16;
	add.s64 	%rd25, %rd25, 64;
	setp.ne.s32 	%p20, %r125, 0;
	@%p20 bra 	$L__BB0_5;
$L__BB0_6:
	setp.eq.s32 	%p21, %r4, 0;
	@%p21 bra 	$L__BB0_15;
	and.b32  	%r14, %r33, 7;
	setp.lt.u32 	%p22, %r4, 8;
	@%p22 bra 	$L__BB0_9;
	mul.wide.u32 	%rd17, %r131, 4;
	add.s64 	%rd18, %rd1, %rd17;
	ld.global.u32 	%r88, [%rd18];
	setp.gt.s32 	%p23, %r139, %r88;
	selp.u32 	%r89, 1, 0, %p23;
	add.s32 	%r90, %r138, %r89;
	ld.global.u32 	%r91, [%rd18+4];
	setp.gt.s32 	%p24, %r139, %r91;
	selp.u32 	%r92, 1, 0, %p24;
	add.s32 	%r93, %r90, %r92;
	ld.global.u32 	%r94, [%rd18+8];
	setp.gt.s32 	%p25, %r139, %r94;
	selp.u32 	%r95, 1, 0, %p25;
	add.s32 	%r96, %r93, %r95;
	ld.global.u32 	%r97, [%rd18+12];
	setp.gt.s32 	%p26, %r139, %r97;
	selp.u32 	%r98, 1, 0, %p26;
	add.s32 	%r99, %r96, %r98;
	ld.global.u32 	%r100, [%rd18+16];
	setp.gt.s32 	%p27, %r139, %r100;
	selp.u32 	%r101, 1, 0, %p27;
	add.s32 	%r102, %r99, %r101;
	ld.global.u32 	%r103, [%rd18+20];
	setp.gt.s32 	%p28, %r139, %r103;
	selp.u32 	%r104, 1, 0, %p28;
	add.s32 	%r105, %r102, %r104;
	ld.global.u32 	%r106, [%rd18+24];
	setp.gt.s32 	%p29, %r139, %r106;
	selp.u32 	%r107, 1, 0, %p29;
	add.s32 	%r108, %r105, %r107;
	ld.global.u32 	%r109, [%rd18+28];
	setp.gt.s32 	%p30, %r139, %r109;
	selp.u32 	%r110, 1, 0, %p30;
	add.s32 	%r138, %r108, %r110;
	add.s32 	%r131, %r131, 8;
$L__BB0_9:
	setp.eq.s32 	%p31, %r14, 0;
	@%p31 bra 	$L__BB0_15;
	and.b32  	%r20, %r33, 3;
	setp.lt.u32 	%p32, %r14, 4;
	@%p32 bra 	$L__BB0_12;
	mul.wide.u32 	%rd19, %r131, 4;
	add.s64 	%rd20, %rd1, %rd19;
	ld.global.u32 	%r112, [%rd20];
	setp.gt.s32 	%p33, %r139, %r112;
	selp.u32 	%r113, 1, 0, %p33;
	add.s32 	%r114, %r138, %r113;
	ld.global.u32 	%r115, [%rd20+4];
	setp.gt.s32 	%p34, %r139, %r115;
	selp.u32 	%r116, 1, 0, %p34;
	add.s32 	%r117, %r114, %r116;
	ld.global.u32 	%r118, [%rd20+8];
	setp.gt.s32 	%p35, %r139, %r118;
	selp.u32 	%r119, 1, 0, %p35;
	add.s32 	%r120, %r117, %r119;
	ld.global.u32 	%r121, [%rd20+12];
	setp.gt.s32 	%p36, %r139, %r121;
	selp.u32 	%r122, 1, 0, %p36;
	add.s32 	%r138, %r120, %r122;
	add.s32 	%r131, %r131, 4;
$L__BB0_12:
	setp.eq.s32 	%p37, %r20, 0;
	@%p37 bra 	$L__BB0_15;
	mul.wide.u32 	%rd21, %r131, 4;
	add.s64 	%rd26, %rd1, %rd21;
	neg.s32 	%r136, %r20;
$L__BB0_14:
	.pragma "nounroll";
	ld.global.u32 	%r123, [%rd26];
	setp.gt.s32 	%p38, %r139, %r123;
	selp.u32 	%r124, 1, 0, %p38;
	add.s32 	%r138, %r138, %r124;
	add.s64 	%rd26, %rd26, 4;
	add.s32 	%r136, %r136, 1;
	setp.ne.s32 	%p39, %r136, 0;
	@%p39 bra 	$L__BB0_14;
$L__BB0_15:
	cvt.u64.u32 	%rd27, %r138;
$L__BB0_16:
	cvta.to.global.u64 	%rd22, %rd10;
	shl.b64 	%rd23, %rd27, 2;
	add.s64 	%rd24, %rd22, %rd23;
	st.global.u32 	[%rd24], %r139;
$L__BB0_17:
	ret;

}
	// .globl	_Z13sortOnDevice2iPiS_
.visible .entry _Z13sortOnDevice2iPiS_(
	.param .u32 _Z13sortOnDevice2iPiS__param_0,
	.param .u64 .ptr .align 1 _Z13sortOnDevice2iPiS__param_1,
	.param .u64 .ptr .align 1 _Z13sortOnDevice2iPiS__param_2
)
{
	.reg .pred 	%p<40>;
	.reg .b32 	%r<137>;
	.reg .b64 	%rd<26>;

	ld.param.u32 	%r31, [_Z13sortOnDevice2iPiS__param_0];
	ld.param.u64 	%rd11, [_Z13sortOnDevice2iPiS__param_1];
	ld.param.u64 	%rd10, [_Z13sortOnDevice2iPiS__param_2];
	cvta.to.global.u64 	%rd1, %rd11;
	mov.u32 	%r32, %tid.x;
	mov.u32 	%r33, %ctaid.x;
	mov.u32 	%r34, %ntid.x;
	mad.lo.s32 	%r1, %r33, %r34, %r32;
	setp.ge.s32 	%p1, %r1, %r31;
	@%p1 bra 	$L__BB1_16;
	mul.wide.s32 	%rd13, %r1, 4;
	add.s64 	%rd14, %rd1, %rd13;
	ld.global.u32 	%r2, [%rd14];
	setp.lt.s32 	%p2, %r31, 1;
	mov.b64 	%rd25, 0;
	@%p2 bra 	$L__BB1_15;
	and.b32  	%r3, %r31, 15;
	setp.lt.u32 	%p3, %r31, 16;
	mov.b32 	%r129, 0;
	mov.u32 	%r136, %r129;
	@%p3 bra 	$L__BB1_5;
	and.b32  	%r129, %r31, 2147483632;
	neg.s32 	%r123, %r129;
	add.s64 	%rd23, %rd1, 32;
	mov.b32 	%r136, 0;
$L__BB1_4:
	.pragma "nounroll";
	ld.global.u32 	%r38, [%rd23+-32];
	setp.gt.s32 	%p4, %r2, %r38;
	selp.u32 	%r39, 1, 0, %p4;
	add.s32 	%r40, %r136, %r39;
	ld.global.u32 	%r41, [%rd23+-28];
	setp.gt.s32 	%p5, %r2, %r41;
	selp.u32 	%r42, 1, 0, %p5;
	add.s32 	%r43, %r40, %r42;
	ld.global.u32 	%r44, [%rd23+-24];
	setp.gt.s32 	%p6, %r2, %r44;
	selp.u32 	%r45, 1, 0, %p6;
	add.s32 	%r46, %r43, %r45;
	ld.global.u32 	%r47, [%rd23+-20];
	setp.gt.s32 	%p7, %r2, %r47;
	selp.u32 	%r48, 1, 0, %p7;
	add.s32 	%r49, %r46, %r48;
	ld.global.u32 	%r50, [%rd23+-16];
	setp.gt.s32 	%p8, %r2, %r50;
	selp.u32 	%r51, 1, 0, %p8;
	add.s32 	%r52, %r49, %r51;
	ld.global.u32 	%r53, [%rd23+-12];
	setp.gt.s32 	%p9, %r2, %r53;
	selp.u32 	%r54, 1, 0, %p9;
	add.s32 	%r55, %r52, %r54;
	ld.global.u32 	%r56, [%rd23+-8];
	setp.gt.s32 	%p10, %r2, %r56;
	selp.u32 	%r57, 1, 0, %p10;
	add.s32 	%r58, %r55, %r57;
	ld.global.u32 	%r59, [%rd23+-4];
	setp.gt.s32 	%p11, %r2, %r59;
	selp.u32 	%r60, 1, 0, %p11;
	add.s32 	%r61, %r58, %r60;
	ld.global.u32 	%r62, [%rd23];
	setp.gt.s32 	%p12, %r2, %r62;
	selp.u32 	%r63, 1, 0, %p12;
	add.s32 	%r64, %r61, %r63;
	ld.global.u32 	%r65, [%rd23+4];
	setp.gt.s32 	%p13, %r2, %r65;
	selp.u32 	%r66, 1, 0, %p13;
	add.s32 	%r67, %r64, %r66;
	ld.global.u32 	%r68, [%rd23+8];
	setp.gt.s32 	%p14, %r2, %r68;
	selp.u32 	%r69, 1, 0, %p14;
	add.s32 	%r70, %r67, %r69;
	ld.global.u32 	%r71, [%rd23+12];
	setp.gt.s32 	%p15, %r2, %r71;
	selp.u32 	%r72, 1, 0, %p15;
	add.s32 	%r73, %r70, %r72;
	ld.global.u32 	%r74, [%rd23+16];
	setp.gt.s32 	%p16, %r2, %r74;
	selp.u32 	%r75, 1, 0, %p16;
	add.s32 	%r76, %r73, %r75;
	ld.global.u32 	%r77, [%rd23+20];
	setp.gt.s32 	%p17, %r2, %r77;
	selp.u32 	%r78, 1, 0, %p17;
	add.s32 	%r79, %r76, %r78;
	ld.global.u32 	%r80, [%rd23+24];
	setp.gt.s32 	%p18, %r2, %r80;
	selp.u32 	%r81, 1, 0, %p18;
	add.s32 	%r82, %r79, %r81;
	ld.global.u32 	%r83, [%rd23+28];
	setp.gt.s32 	%p19, %r2, %r83;
	selp.u32 	%r84, 1, 0, %p19;
	add.s32 	%r136, %r82, %r84;
	add.s32 	%r123, %r123, 16;
	add.s64 	%rd23, %rd23, 64;
	setp.ne.s32 	%p20, %r123, 0;
	@%p20 bra 	$L__BB1_4;
$L__BB1_5:
	setp.eq.s32 	%p21, %r3, 0;
	@%p21 bra 	$L__BB1_14;
	and.b32  	%r13, %r31, 7;
	setp.lt.u32 	%p22, %r3, 8;
	@%p22 bra 	$L__BB1_8;
	mul.wide.u32 	%rd15, %r129, 4;
	add.s64 	%rd16, %rd1, %rd15;
	ld.global.u32 	%r86, [%rd16];
	setp.gt.s32 	%p23, %r2, %r86;
	selp.u32 	%r87, 1, 0, %p23;
	add.s32 	%r88, %r136, %r87;
	ld.global.u32 	%r89, [%rd16+4];
	setp.gt.s32 	%p24, %r2, %r89;
	selp.u32 	%r90, 1, 0, %p24;
	add.s32 	%r91, %r88, %r90;
	ld.global.u32 	%r92, [%rd16+8];
	setp.gt.s32 	%p25, %r2, %r92;
	selp.u32 	%r93, 1, 0, %p25;
	add.s32 	%r94, %r91, %r93;
	ld.global.u32 	%r95, [%rd16+12];
	setp.gt.s32 	%p26, %r2, %r95;
	selp.u32 	%r96, 1, 0, %p26;
	add.s32 	%r97, %r94, %r96;
	ld.global.u32 	%r98, [%rd16+16];
	setp.gt.s32 	%p27, %r2, %r98;
	selp.u32 	%r99, 1, 0, %p27;
	add.s32 	%r100, %r97, %r99;
	ld.global.u32 	%r101, [%rd16+20];
	setp.gt.s32 	%p28, %r2, %r101;
	selp.u32 	%r102, 1, 0, %p28;
	add.s32 	%r103, %r100, %r102;
	ld.global.u32 	%r104, [%rd16+24];
	setp.gt.s32 	%p29, %r2, %r104;
	selp.u32 	%r105, 1, 0, %p29;
	add.s32 	%r106, %r103, %r105;
	ld.global.u32 	%r107, [%rd16+28];
	setp.gt.s32 	%p30, %r2, %r107;
	selp.u32 	%r108, 1, 0, %p30;
	add.s32 	%r136, %r106, %r108;
	add.s32 	%r129, %r129, 8;
$L__BB1_8:
	setp.eq.s32 	%p31, %r13, 0;
	@%p31 bra 	$L__BB1_14;
	and.b32  	%r19, %r31, 3;
	setp.lt.u32 	%p32, %r13, 4;
	@%p32 bra 	$L__BB1_11;
	mul.wide.u32 	%rd17, %r129, 4;
	add.s64 	%rd18, %rd1, %rd17;
	ld.global.u32 	%r110, [%rd18];
	setp.gt.s32 	%p33, %r2, %r110;
	selp.u32 	%r111, 1, 0, %p33;
	add.s32 	%r112, %r136, %r111;
	ld.global.u32 	%r113, [%rd18+4];
	setp.gt.s32 	%p34, %r2, %r113;
	selp.u32 	%r114, 1, 0, %p34;
	add.s32 	%r115, %r112, %r114;
	ld.global.u32 	%r116, [%rd18+8];
	setp.gt.s32 	%p35, %r2, %r116;
	selp.u32 	%r117, 1, 0, %p35;
	add.s32 	%r118, %r115, %r117;
	ld.global.u32 	%r119, [%rd18+12];
	setp.gt.s32 	%p36, %r2, %r119;
	selp.u32 	%r120, 1, 0, %p36;
	add.s32 	%r136, %r118, %r120;
	add.s32 	%r129, %r129, 4;
$L__BB1_11:
	setp.eq.s32 	%p37, %r19, 0;
	@%p37 bra 	$L__BB1_14;
	mul.wide.u32 	%rd19, %r129, 4;
	add.s64 	%rd24, %rd1, %rd19;
	neg.s32 	%r134, %r19;
$L__BB1_13:
	.pragma "nounroll";
	ld.global.u32 	%r121, [%rd24];
	setp.gt.s32 	%p38, %r2, %r121;
	selp.u32 	%r122, 1, 0, %p38;
	add.s32 	%r136, %r136, %r122;
	add.s64 	%rd24, %rd24, 4;
	add.s32 	%r134, %r134, 1;
	setp.ne.s32 	%p39, %r134, 0;
	@%p39 bra 	$L__BB1_13;
$L__BB1_14:
	cvt.u64.u32 	%rd25, %r136;
$L__BB1_15:
	cvta.to.global.u64 	%rd20, %rd10;
	shl.b64 	%rd21, %rd25, 2;
	add.s64 	%rd22, %rd20, %rd21;
	st.global.u32 	[%rd22], %r2;
$L__BB1_16:
	ret;

}
	// .globl	_Z13sortOnDevice3iPiS_
.visible .entry _Z13sortOnDevice3iPiS_(
	.param .u32 _Z13sortOnDevice3iPiS__param_0,
	.param .u64 .ptr .align 1 _Z13sortOnDevice3iPiS__param_1,
	.param .u64 .ptr .align 1 _Z13sortOnDevice3iPiS__param_2
)
{
	.reg .pred 	%p<33>;
	.reg .b32 	%r<142>;
	.reg .b64 	%rd<22>;

	ld.param.u32 	%r43, [_Z13sortOnDevice3iPiS__param_0];
	ld.param.u64 	%rd11, [_Z13sortOnDevice3iPiS__param_1];
	ld.param.u64 	%rd10, [_Z13sortOnDevice3iPiS__param_2];
	cvta.to.global.u64 	%rd1, %rd11;
	mov.u32 	%r128, %tid.x;
	mov.u32 	%r44, %ctaid.x;
	mov.u32 	%r45, %ntid.x;
	mad.lo.s32 	%r2, %r44, %r45, %r128;
	setp.gt.u32 	%p1, %r128, 31;
	setp.ge.s32 	%p2, %r128, %r43;
	or.pred  	%p3, %p1, %p2;
	@%p3 bra 	$L__BB2_7;
	not.b32 	%r46, %r128;
	add.s32 	%r3, %r43, %r46;
	and.b32  	%r47, %r3, 96;
	setp.eq.s32 	%p4, %r47, 96;
	@%p4 bra 	$L__BB2_4;
	shr.u32 	%r48, %r3, 5;
	add.s32 	%r49, %r48, 1;
	and.b32  	%r50, %r49, 3;
	shl.b32 	%r51, %r128, 2;
	mov.u32 	%r52, share_a;
	add.s32 	%r125, %r52, %r51;
	mul.wide.u32 	%rd12, %r128, 4;
	add.s64 	%rd19, %rd1, %rd12;
	neg.s32 	%r124, %r50;
	shl.b32 	%r53, %r49, 5;
	and.b32  	%r54, %r53, 96;
	add.s32 	%r128, %r128, %r54;
$L__BB2_3:
	.pragma "nounroll";
	ld.global.u32 	%r55, [%rd19];
	st.shared.u32 	[%r125], %r55;
	add.s32 	%r125, %r125, 128;
	add.s64 	%rd19, %rd19, 128;
	add.s32 	%r124, %r124, 1;
	setp.ne.s32 	%p5, %r124, 0;
	@%p5 bra 	$L__BB2_3;
$L__BB2_4:
	setp.lt.u32 	%p6, %r3, 96;
	@%p6 bra 	$L__BB2_7;
	mul.wide.u32 	%rd13, %r128, 4;
	add.s64 	%rd14, %rd13, %rd1;
	add.s64 	%rd20, %rd14, 256;
	shl.b32 	%r56, %r128, 2;
	mov.u32 	%r57, share_a;
	add.s32 	%r58, %r56, %r57;
	add.s32 	%r127, %r58, 256;
$L__BB2_6:
	ld.global.u32 	%r59, [%rd20+-256];
	st.shared.u32 	[%r127+-256], %r59;
	ld.global.u32 	%r60, [%rd20+-128];
	st.shared.u32 	[%r127+-128], %r60;
	ld.global.u32 	%r61, [%rd20];
	st.shared.u32 	[%r127], %r61;
	ld.global.u32 	%r62, [%rd20+128];
	st.shared.u32 	[%r127+128], %r62;
	add.s32 	%r128, %r128, 128;
	add.s64 	%rd20, %rd20, 512;
	add.s32 	%r127, %r127, 512;
	setp.lt.s32 	%p7, %r128, %r43;
	@%p7 bra 	$L__BB2_6;
$L__BB2_7:
	bar.sync 	0;
	setp.ge.s32 	%p8, %r2, %r43;
	@%p8 bra 	$L__BB2_22;
	shl.b32 	%r63, %r2, 2;
	mov.u32 	%r64, share_a;
	add.s32 	%r65, %r64, %r63;
	ld.shared.u32 	%r17, [%r65];
	setp.lt.s32 	%p9, %r43, 1;
	mov.b64 	%rd21, 0;
	@%p9 bra 	$L__BB2_21;
	and.b32  	%r18, %r43, 7;
	setp.lt.u32 	%p10, %r43, 8;
	mov.b32 	%r136, 0;
	mov.u32 	%r141, %r136;
	@%p10 bra 	$L__BB2_12;
	and.b32  	%r136, %r43, 2147483640;
	add.s32 	%r129, %r64, 16;
	neg.s32 	%r130, %r136;
	mov.b32 	%r141, 0;
$L__BB2_11:
	.pragma "nounroll";
	ld.shared.v4.u32 	{%r71, %r72, %r73, %r74}, [%r129+-16];
	setp.gt.s32 	%p11, %r17, %r71;
	selp.u32 	%r75, 1, 0, %p11;
	add.s32 	%r76, %r141, %r75;
	setp.gt.s32 	%p12, %r17, %r72;
	selp.u32 	%r77, 1, 0, %p12;
	add.s32 	%r78, %r76, %r77;
	setp.gt.s32 	%p13, %r17, %r73;
	selp.u32 	%r79, 1, 0, %p13;
	add.s32 	%r80, %r78, %r79;
	setp.gt.s32 	%p14, %r17, %r74;
	selp.u32 	%r81, 1, 0, %p14;
	add.s32 	%r82, %r80, %r81;
	ld.shared.v4.u32 	{%r83, %r84, %r85, %r86}, [%r129];
	setp.gt.s32 	%p15, %r17, %r83;
	selp.u32 	%r87, 1, 0, %p15;
	add.s32 	%r88, %r82, %r87;
	setp.gt.s32 	%p16, %r17, %r84;
	selp.u32 	%r89, 1, 0, %p16;
	add.s32 	%r90, %r88, %r89;
	setp.gt.s32 	%p17, %r17, %r85;
	selp.u32 	%r91, 1, 0, %p17;
	add.s32 	%r92, %r90, %r91;
	setp.gt.s32 	%p18, %r17, %r86;
	selp.u32 	%r93, 1, 0, %p18;
	add.s32 	%r141, %r92, %r93;
	add.s32 	%r130, %r130, 8;
	add.s32 	%r129, %r129, 32;
	setp.ne.s32 	%p19, %r130, 0;
	@%p19 bra 	$L__BB2_11;
$L__BB2_12:
	setp.eq.s32 	%p20, %r18, 0;
	@%p20 bra 	$L__BB2_20;
	and.b32  	%r30, %r43, 3;
	setp.lt.u32 	%p21, %r18, 4;
	@%p21 bra 	$L__BB2_15;
	shl.b32 	%r95, %r136, 2;
	add.s32 	%r97, %r64, %r95;
	ld.shared.u32 	%r98, [%r97];
	setp.gt.s32 	%p22, %r17, %r98;
	selp.u32 	%r99, 1, 0, %p22;
	add.s32 	%r100, %r141, %r99;
	ld.shared.u32 	%r101, [%r97+4];
	setp.gt.s32 	%p23, %r17, %r101;
	selp.u32 	%r102, 1, 0, %p23;
	add.s32 	%r103, %r100, %r102;
	ld.shared.u32 	%r104, [%r97+8];
	setp.gt.s32 	%p24, %r17, %r104;
	selp.u32 	%r105, 1, 0, %p24;
	add.s32 	%r106, %r103, %r105;
	ld.shared.u32 	%r107, [%r97+12];
	setp.gt.s32 	%p25, %r17, %r107;
	selp.u32 	%r108, 1, 0, %p25;
	add.s32 	%r141, %r106, %r108;
	add.s32 	%r136, %r136, 4;
$L__BB2_15:
	setp.eq.s32 	%p26, %r30, 0;
	@%p26 bra 	$L__BB2_20;
	setp.eq.s32 	%p27, %r30, 1;
	@%p27 bra 	$L__BB2_18;
	shl.b32 	%r110, %r136, 2;
	add.s32 	%r112, %r64, %r110;
	ld.shared.u32 	%r113, [%r112];
	setp.gt.s32 	%p28, %r17, %r113;
	selp.u32 	%r114, 1, 0, %p28;
	add.s32 	%r115, %r141, %r114;
	ld.shared.u32 	%r116, [%r112+4];
	setp.gt.s32 	%p29, %r17, %r116;
	selp.u32 	%r117, 1, 0, %p29;
	add.s32 	%r141, %r115, %r117;
	add.s32 	%r136, %r136, 2;
$L__BB2_18:
	and.b32  	%r118, %r43, 1;
	setp.eq.b32 	%p30, %r118, 1;
	not.pred 	%p31, %p30;
	@%p31 bra 	$L__BB2_20;
	shl.b32 	%r119, %r136, 2;
	add.s32 	%r121, %r64, %r119;
	ld.shared.u32 	%r122, [%r121];
	setp.gt.s32 	%p32, %r17, %r122;
	selp.u32 	%r123, 1, 0, %p32;
	add.s32 	%r141, %r141, %r123;
$L__BB2_20:
	cvt.u64.u32 	%rd21, %r141;
$L__BB2_21:
	cvta.to.global.u64 	%rd16, %rd10;
	shl.b64 	%rd17, %rd21, 2;
	add.s64 	%rd18, %rd16, %rd17;
	st.global.u32 	[%rd18], %r17;
$L__BB2_22:
	ret;

}


// ===== COMPILED SASS (sm_100) =====

	.target	sm_100

	.elftype	@"ET_EXEC"


//--------------------- .note.nv.tkinfo           --------------------------
	.section	.note.nv.tkinfo,"",@"SHT_NOTE"
	.sectionflags	@"SHF_NOTE_NV_TKINFO"
	.tkinfo
        /*0018*/ 	.word	0x00000002
        /*0030*/ 	.string	""
        /*0030*/ 	.string	"ptxas"
        /*0030*/ 	.string	"Cuda compilation tools, release 13.0, V13.0.88"
        /*0030*/ 	.string	"Build cuda_13.0.r13.0/compiler.36424714_0"
        /*0030*/ 	.string	"-arch sm_100 -m 64 "



//--------------------- .note.nv.cuinfo           --------------------------
	.section	.note.nv.cuinfo,"",@"SHT_NOTE"
	.sectionflags	@"SHF_NOTE_NV_CUINFO"
        /*0018*/ 	.short	0x0002
        /*001a*/ 	.short	0x0064
        /*001c*/ 	.short	0x0082
	.zero		2


//--------------------- .nv.info                  --------------------------
	.section	.nv.info,"",@"SHT_CUDA_INFO"
	.align	4


	//----- nvinfo : EIATTR_REGCOUNT
	.align		4
        /*0000*/ 	.byte	0x04, 0x2f
        /*0002*/ 	.short	(.L_1 - .L_0)
	.align		4
.L_0:
        /*0004*/ 	.word	index@(_Z13sortOnDevice1iPiS_)
        /*0008*/ 	.word	0x00000020


	//----- nvinfo : EIATTR_FRAME_SIZE
	.align		4
.L_1:
        /*000c*/ 	.byte	0x04, 0x11
        /*000e*/ 	.short	(.L_3 - .L_2)
	.align		4
.L_2:
        /*0010*/ 	.word	index@(_Z13sortOnDevice1iPiS_)
        /*0014*/ 	.word	0x00000000


	//----- nvinfo : EIATTR_REGCOUNT
	.align		4
.L_3:
        /*0018*/ 	.byte	0x04, 0x2f
        /*001a*/ 	.short	(.L_5 - .L_4)
	.align		4
.L_4:
        /*001c*/ 	.word	index@(_Z13sortOnDevice2iPiS_)
        /*0020*/ 	.word	0x00000020


	//----- nvinfo : EIATTR_FRAME_SIZE
	.align		4
.L_5:
        /*0024*/ 	.byte	0x04, 0x11
        /*0026*/ 	.short	(.L_7 - .L_6)
	.align		4
.L_6:
        /*0028*/ 	.word	index@(_Z13sortOnDevice2iPiS_)
        /*002c*/ 	.word	0x00000000


	//----- nvinfo : EIATTR_REGCOUNT
	.align		4
.L_7:
        /*0030*/ 	.byte	0x04, 0x2f
        /*0032*/ 	.short	(.L_9 - .L_8)
	.align		4
.L_8:
        /*0034*/ 	.word	index@(_Z13sortOnDevice3iPiS_)
        /*0038*/ 	.word	0x00000020


	//----- nvinfo : EIATTR_FRAME_SIZE
	.align		4
.L_9:
        /*003c*/ 	.byte	0x04, 0x11
        /*003e*/ 	.short	(.L_11 - .L_10)
	.align		4
.L_10:
        /*0040*/ 	.word	index@(_Z13sortOnDevice3iPiS_)
        /*0044*/ 	.word	0x00000000


	//----- nvinfo : EIATTR_MIN_STACK_SIZE
	.align		4
.L_11:
        /*0048*/ 	.byte	0x04, 0x12
        /*004a*/ 	.short	(.L_13 - .L_12)
	.align		4
.L_12:
        /*004c*/ 	.word	index@(_Z13sortOnDevice3iPiS_)
        /*0050*/ 	.word	0x00000000


	//----- nvinfo : EIATTR_MIN_STACK_SIZE
	.align		4
.L_13:
        /*0054*/ 	.byte	0x04, 0x12
        /*0056*/ 	.short	(.L_15 - .L_14)
	.align		4
.L_14:
        /*0058*/ 	.word	index@(_Z13sortOnDevice2iPiS_)
        /*005c*/ 	.word	0x00000000


	//----- nvinfo : EIATTR_MIN_STACK_SIZE
	.align		4
.L_15:
        /*0060*/ 	.byte	0x04, 0x12
        /*0062*/ 	.short	(.L_17 - .L_16)
	.align		4
.L_16:
        /*0064*/ 	.word	index@(_Z13sortOnDevice1iPiS_)
        /*0068*/ 	.word	0x00000000
.L_17:


//--------------------- .nv.compat                --------------------------
	.section	.nv.compat,"",@"SHT_CUDA_COMPAT_INFO"
	.align	4
        /*0000*/ 	.byte	0x02, 0x09, 0x00, 0x00, 0x02, 0x02, 0x01, 0x00, 0x02, 0x05, 0x05, 0x00, 0x03, 0x07, 0x01, 0x01
        /*0010*/ 	.byte	0x02, 0x03, 0x00, 0x00, 0x02, 0x06, 0x01, 0x00, 0x04, 0x0b, 0x08, 0x00, 0x09, 0x00, 0x00, 0x00
        /*0020*/ 	.byte	0x00, 0x00, 0x00, 0x00


//--------------------- .nv.info._Z13sortOnDevice3iPiS_ --------------------------
	.section	.nv.info._Z13sortOnDevice3iPiS_,"",@"SHT_CUDA_INFO"
	.sectionflags	@""
	.align	4


	//----- nvinfo : EIATTR_CUDA_API_VERSION
	.align		4
        /*0000*/ 	.byte	0x04, 0x37
        /*0002*/ 	.short	(.L_19 - .L_18)
.L_18:
        /*0004*/ 	.word	0x00000082


	//----- nvinfo : EIATTR_KPARAM_INFO
	.align		4
.L_19:
        /*0008*/ 	.byte	0x04, 0x17
        /*000a*/ 	.short	(.L_21 - .L_20)
.L_20:
        /*000c*/ 	.word	0x00000000
        /*0010*/ 	.short	0x0002
        /*0012*/ 	.short	0x0010
        /*0014*/ 	.byte	0x00, 0xf5, 0x21, 0x00


	//----- nvinfo : EIATTR_KPARAM_INFO
	.align		4
.L_21:
        /*0018*/ 	.byte	0x04, 0x17
        /*001a*/ 	.short	(.L_23 - .L_22)
.L_22:
        /*001c*/ 	.word	0x00000000
        /*0020*/ 	.short	0x0001
        /*0022*/ 	.short	0x0008
        /*0024*/ 	.byte	0x00, 0xf5, 0x21, 0x00


	//----- nvinfo : EIATTR_KPARAM_INFO
	.align		4
.L_23:
        /*0028*/ 	.byte	0x04, 0x17
        /*002a*/ 	.short	(.L_25 - .L_24)
.L_24:
        /*002c*/ 	.word	0x00000000
        /*0030*/ 	.short	0x0000
        /*0032*/ 	.short	0x0000
        /*0034*/ 	.byte	0x00, 0xf0, 0x11, 0x00


	//----- nvinfo : EIATTR_SPARSE_MMA_MASK
	.align		4
.L_25:
        /*0038*/ 	.byte	0x03, 0x50
        /*003a*/ 	.short	0x0000


	//----- nvinfo : EIATTR_MAXREG_COUNT
	.align		4
        /*003c*/ 	.byte	0x03, 0x1b
        /*003e*/ 	.short	0x00ff


	//----- nvinfo : EIATTR_NUM_BARRIERS
	.align		4
        /*0040*/ 	.byte	0x02, 0x4c
        /*0042*/ 	.byte	0x01
	.zero		1


	//----- nvinfo : EIATTR_MERCURY_ISA_VERSION
	.align		4
        /*0044*/ 	.byte	0x03, 0x5f
        /*0046*/ 	.short	0x0101


	//----- nvinfo : EIATTR_VRC_CTA_INIT_COUNT
	.align		4
        /*0048*/ 	.byte	0x02, 0x4a
	.zero		1
	.zero		1


	//----- nvinfo : EIATTR_EXIT_INSTR_OFFSETS
	.align		4
        /*004c*/ 	.byte	0x04, 0x1c
        /*004e*/ 	.short	(.L_27 - .L_26)


	//   ....[0]....
.L_26:
        /*0050*/ 	.word	0x00000880


	//   ....[1]....
        /*0054*/ 	.word	0x00000e60


	//----- nvinfo : EIATTR_CRS_STACK_SIZE
	.align		4
.L_27:
        /*0058*/ 	.byte	0x04, 0x1e
        /*005a*/ 	.short	(.L_29 - .L_28)
.L_28:
        /*005c*/ 	.word	0x00000000


	//----- nvinfo : EIATTR_CBANK_PARAM_SIZE
	.align		4
.L_29:
        /*0060*/ 	.byte	0x03, 0x19
        /*0062*/ 	.short	0x0018


	//----- nvinfo : EIATTR_PARAM_CBANK
	.align		4
        /*0064*/ 	.byte	0x04, 0x0a
        /*0066*/ 	.short	(.L_31 - .L_30)
	.align		4
.L_30:
        /*0068*/ 	.word	index@(.nv.constant0._Z13sortOnDevice3iPiS_)
        /*006c*/ 	.short	0x0380
        /*006e*/ 	.short	0x0018


	//----- nvinfo : EIATTR_SW_WAR
	.align		4
.L_31:
        /*0070*/ 	.byte	0x04, 0x36
        /*0072*/ 	.short	(.L_33 - .L_32)
.L_32:
        /*0074*/ 	.word	0x00000008
.L_33:


//--------------------- .nv.info._Z13sortOnDevice2iPiS_ --------------------------
	.section	.nv.info._Z13sortOnDevice2iPiS_,"",@"SHT_CUDA_INFO"
	.sectionflags	@""
	.align	4


	//----- nvinfo : EIATTR_CUDA_API_VERSION
	.align		4
        /*0000*/ 	.byte	0x04, 0x37
        /*0002*/ 	.short	(.L_35 - .L_34)
.L_34:
        /*0004*/ 	.word	0x00000082


	//----- nvinfo : EIATTR_KPARAM_INFO
	.align		4
.L_35:
        /*0008*/ 	.byte	0x04, 0x17
        /*000a*/ 	.short	(.L_37 - .L_36)
.L_36:
        /*000c*/ 	.word	0x00000000
        /*0010*/ 	.short	0x0002
        /*0012*/ 	.short	0x0010
        /*0014*/ 	.byte	0x00, 0xf5, 0x21, 0x00


	//----- nvinfo : EIATTR_KPARAM_INFO
	.align		4
.L_37:
        /*0018*/ 	.byte	0x04, 0x17
        /*001a*/ 	.short	(.L_39 - .L_38)
.L_38:
        /*001c*/ 	.word	0x00000000
        /*0020*/ 	.short	0x0001
        /*0022*/ 	.short	0x0008
        /*0024*/ 	.byte	0x00, 0xf5, 0x21, 0x00


	//----- nvinfo : EIATTR_KPARAM_INFO
	.align		4
.L_39:
        /*0028*/ 	.byte	0x04, 0x17
        /*002a*/ 	.short	(.L_41 - .L_40)
.L_40:
        /*002c*/ 	.word	0x00000000
        /*0030*/ 	.short	0x0000
        /*0032*/ 	.short	0x0000
        /*0034*/ 	.byte	0x00, 0xf0, 0x11, 0x00


	//----- nvinfo : EIATTR_SPARSE_MMA_MASK
	.align		4
.L_41:
        /*0038*/ 	.byte	0x03, 0x50
        /*003a*/ 	.short	0x0000


	//----- nvinfo : EIATTR_MAXREG_COUNT
	.align		4
        /*003c*/ 	.byte	0x03, 0x1b
        /*003e*/ 	.short	0x00ff


	//----- nvinfo : EIATTR_MERCURY_ISA_VERSION
	.align		4
        /*0040*/ 	.byte	0x03, 0x5f
        /*0042*/ 	.short	0x0101


	//----- nvinfo : EIATTR_VRC_CTA_INIT_COUNT
	.align		4
        /*0044*/ 	.byte	0x02, 0x4a
	.zero		1
	.zero		1


	//----- nvinfo : EIATTR_EXIT_INSTR_OFFSETS
	.align		4
        /*0048*/ 	.byte	0x04, 0x1c
        /*004a*/ 	.short	(.L_43 - .L_42)


	//   ....[0]....
.L_42:
        /*004c*/ 	.word	0x00000070


	//   ....[1]....
        /*0050*/ 	.word	0x00000b40


	//----- nvinfo : EIATTR_CBANK_PARAM_SIZE
	.align		4
.L_43:
        /*0054*/ 	.byte	0x03, 0x19
        /*0056*/ 	.short	0x0018


	//----- nvinfo : EIATTR_PARAM_CBANK
	.align		4
        /*0058*/ 	.byte	0x04, 0x0a
        /*005a*/ 	.short	(.L_45 - .L_44)
	.align		4
.L_44:
        /*005c*/ 	.word	index@(.nv.constant0._Z13sortOnDevice2iPiS_)
        /*0060*/ 	.short	0x0380
        /*0062*/ 	.short	0x0018


	//----- nvinfo : EIATTR_SW_WAR
	.align		4
.L_45:
        /*0064*/ 	.byte	0x04, 0x36
        /*0066*/ 	.short	(.L_47 - .L_46)
.L_46:
        /*0068*/ 	.word	0x00000008
.L_47:


//--------------------- .nv.info._Z13sortOnDevice1iPiS_ --------------------------
	.section	.nv.info._Z13sortOnDevice1iPiS_,"",@"SHT_CUDA_INFO"
	.sectionflags	@""
	.align	4


	//----- nvinfo : EIATTR_CUDA_API_VERSION
	.align		4
        /*0000*/ 	.byte	0x04, 0x37
        /*0002*/ 	.short	(.L_49 - .L_48)
.L_48:
        /*0004*/ 	.word	0x00000082


	//----- nvinfo : EIATTR_KPARAM_INFO
	.align		4
.L_49:
        /*0008*/ 	.byte	0x04, 0x17
        /*000a*/ 	.short	(.L_51 - .L_50)
.L_50:
        /*000c*/ 	.word	0x00000000
        /*0010*/ 	.short	0x0002
        /*0012*/ 	.short	0x0010
        /*0014*/ 	.byte	0x00, 0xf5, 0x21, 0x00


	//----- nvinfo : EIATTR_KPARAM_INFO
	.align		4
.L_51:
        /*0018*/ 	.byte	0x04, 0x17
        /*001a*/ 	.short	(.L_53 - .L_52)
.L_52:
        /*001c*/ 	.word	0x00000000
        /*0020*/ 	.short	0x0001
        /*0022*/ 	.short	0x0008
        /*0024*/ 	.byte	0x00, 0xf5, 0x21, 0x00


	//----- nvinfo : EIATTR_KPARAM_INFO
	.align		4
.L_53:
        /*0028*/ 	.byte	0x04, 0x17
        /*002a*/ 	.short	(.L_55 - .L_54)
.L_54:
        /*002c*/ 	.word	0x00000000
        /*0030*/ 	.short	0x0000
        /*0032*/ 	.short	0x0000
        /*0034*/ 	.byte	0x00, 0xf0, 0x11, 0x00


	//----- nvinfo : EIATTR_SPARSE_MMA_MASK
	.align		4
.L_55:
        /*0038*/ 	.byte	0x03, 0x50
        /*003a*/ 	.short	0x0000


	//----- nvinfo : EIATTR_MAXREG_COUNT
	.align		4
        /*003c*/ 	.byte	0x03, 0x1b
        /*003e*/ 	.short	0x00ff


	//----- nvinfo : EIATTR_MERCURY_ISA_VERSION
	.align		4
        /*0040*/ 	.byte	0x03, 0x5f
        /*0042*/ 	.short	0x0101


	//----- nvinfo : EIATTR_VRC_CTA_INIT_COUNT
	.align		4
        /*0044*/ 	.byte	0x02, 0x4a
	.zero		1
	.zero		1


	//----- nvinfo : EIATTR_EXIT_INSTR_OFFSETS
	.align		4
        /*0048*/ 	.byte	0x04, 0x1c
        /*004a*/ 	.short	(.L_57 - .L_56)


	//   ....[0]....
.L_56:
        /*004c*/ 	.word	0x00000070


	//   ....[1]....
        /*0050*/ 	.word	0x00000b80


	//----- nvinfo : EIATTR_CBANK_PARAM_SIZE
	.align		4
.L_57:
        /*0054*/ 	.byte	0x03, 0x19
        /*0056*/ 	.short	0x0018


	//----- nvinfo : EIATTR_PARAM_CBANK
	.align		4
        /*0058*/ 	.byte	0x04, 0x0a
        /*005a*/ 	.short	(.L_59 - .L_58)
	.align		4
.L_58:
        /*005c*/ 	.word	index@(.nv.constant0._Z13sortOnDevice1iPiS_)
        /*0060*/ 	.short	0x0380
        /*0062*/ 	.short	0x0018


	//----- nvinfo : EIATTR_SW_WAR
	.align		4
.L_59:
        /*0064*/ 	.byte	0x04, 0x36
        /*0066*/ 	.short	(.L_61 - .L_60)
.L_60:
        /*0068*/ 	.word	0x00000008
.L_61:


//--------------------- .nv.callgraph             --------------------------
	.section	.nv.callgraph,"",@"SHT_CUDA_CALLGRAPH"
	.align	4
	.sectionentsize	8
	.align		4
        /*0000*/ 	.word	0x00000000
	.align		4
        /*0004*/ 	.word	0xffffffff
	.align		4
        /*0008*/ 	.word	0x00000000
	.align		4
        /*000c*/ 	.word	0xfffffffe
	.align		4
        /*0010*/ 	.word	0x00000000
	.align		4
        /*0014*/ 	.word	0xfffffffd
	.align		4
        /*0018*/ 	.word	0x00000000
	.align		4
        /*001c*/ 	.word	0xfffffffc


//--------------------- .text._Z13sortOnDevice3iPiS_ --------------------------
	.section	.text._Z13sortOnDevice3iPiS_,"ax",@progbits
	.align	128
        .global         _Z13sortOnDevice3iPiS_
        .type           _Z13sortOnDevice3iPiS_,@function
        .size           _Z13sortOnDevice3iPiS_,(.L_x_34 - _Z13sortOnDevice3iPiS_)
        .other          _Z13sortOnDevice3iPiS_,@"STO_CUDA_ENTRY STV_DEFAULT"
_Z13sortOnDevice3iPiS_:
.text._Z13sortOnDevice3iPiS_:
[----:B------:R-:W-:Y:S01]  /*0000*/  LDC R1, c[0x0][0x37c] ;  /* 0x0000df00ff017b82 */ /* 0x000fe20000000800 */
[----:B------:R-:W0:Y:S07]  /*0010*/  S2R R5, SR_TID.X ;  /* 0x0000000000057919 */ /* 0x000e2e0000002100 */
[----:B------:R-:W0:Y:S01]  /*0020*/  LDC R0, c[0x0][0x380] ;  /* 0x0000e000ff007b82 */ /* 0x000e220000000800 */
[----:B------:R-:W1:Y:S01]  /*0030*/  LDCU.64 UR6, c[0x0][0x358] ;  /* 0x00006b00ff0677ac */ /* 0x000e620008000a00 */
[----:B------:R-:W-:Y:S06]  /*0040*/  BSSY.RECONVERGENT B0, `(.L_x_0) ;  /* 0x0000081000007945 */ /* 0x000fec0003800200 */
[----:B------:R-:W2:Y:S08]  /*0050*/  S2UR UR4, SR_CTAID.X ;  /* 0x00000000000479c3 */ /* 0x000eb00000002500 */
[----:B------:R-:W2:Y:S01]  /*0060*/  LDC R2, c[0x0][0x360] ;  /* 0x0000d800ff027b82 */ /* 0x000ea20000000800 */
[----:B0-----:R-:W-:-:S04]  /*0070*/  ISETP.GE.AND P0, PT, R5, R0, PT ;  /* 0x000000000500720c */ /* 0x001fc80003f06270 */
[----:B------:R-:W-:Y:S01]  /*0080*/  ISETP.GT.U32.OR P0, PT, R5, 0x1f, P0 ;  /* 0x0000001f0500780c */ /* 0x000fe20000704470 */
[----:B--2---:R-:W-:-:S12]  /*0090*/  IMAD R3, R2, UR4, R5 ;  /* 0x0000000402037c24 */ /* 0x004fd8000f8e0205 */
[----:B-1----:R-:W-:Y:S05]  /*00a0*/  @P0 BRA `(.L_x_1) ;  /* 0x0000000400e80947 */ /* 0x002fea0003800000 */
[----:B------:R-:W-:Y:S01]  /*00b0*/  LOP3.LUT R7, RZ, R5, RZ, 0x33, !PT ;  /* 0x00000005ff077212 */ /* 0x000fe200078e33ff */
[----:B------:R-:W-:Y:S04]  /*00c0*/  BSSY.RECONVERGENT B1, `(.L_x_2) ;  /* 0x000001c000017945 */ /* 0x000fe80003800200 */
[----:B------:R-:W-:-:S05]  /*00d0*/  IMAD.IADD R2, R7, 0x1, R0 ;  /* 0x0000000107027824 */ /* 0x000fca00078e0200 */
[C---:B------:R-:W-:Y:S02]  /*00e0*/  LOP3.LUT R4, R2.reuse, 0x60, RZ, 0xc0, !PT ;  /* 0x0000006002047812 */ /* 0x040fe400078ec0ff */
[----:B------:R-:W-:Y:S02]  /*00f0*/  ISETP.GE.U32.AND P0, PT, R2, 0x60, PT ;  /* 0x000000600200780c */ /* 0x000fe40003f06070 */
[----:B------:R-:W-:-:S13]  /*0100*/  ISETP.NE.AND P1, PT, R4, 0x60, PT ;  /* 0x000000600400780c */ /* 0x000fda0003f25270 */
[----:B------:R-:W-:Y:S05]  /*0110*/  @!P1 BRA `(.L_x_3) ;  /* 0x0000000000589947 */ /* 0x000fea0003800000 */
[----:B------:R-:W0:Y:S01]  /*0120*/  S2UR UR5, SR_CgaCtaId ;  /* 0x00000000000579c3 */ /* 0x000e220000008800 */
[----:B------:R-:W-:Y:S01]  /*0130*/  LEA.HI R2, R2, 0x1, RZ, 0x1b ;  /* 0x0000000102027811 */ /* 0x000fe200078fd8ff */
[----:B------:R-:W-:-:S04]  /*0140*/  UMOV UR4, 0x400 ;  /* 0x0000040000047882 */ /* 0x000fc80000000000 */
[C---:B------:R-:W-:Y:S01]  /*0150*/  IMAD.SHL.U32 R4, R2.reuse, 0x20, RZ ;  /* 0x0000002002047824 */ /* 0x040fe200078e00ff */
[----:B------:R-:W-:Y:S01]  /*0160*/  LOP3.LUT R2, R2, 0x3, RZ, 0xc0, !PT ;  /* 0x0000000302027812 */ /* 0x000fe200078ec0ff */
[----:B------:R-:W1:Y:S03]  /*0170*/  LDC.64 R6, c[0x0][0x388] ;  /* 0x0000e200ff067b82 */ /* 0x000e660000000a00 */
[----:B------:R-:W-:Y:S01]  /*0180*/  LOP3.LUT R4, R4, 0x60, RZ, 0xc0, !PT ;  /* 0x0000006004047812 */ /* 0x000fe200078ec0ff */
[----:B------:R-:W-:Y:S01]  /*0190*/  IMAD.MOV R2, RZ, RZ, -R2 ;  /* 0x000000ffff027224 */ /* 0x000fe200078e0a02 */
[----:B0-----:R-:W-:-:S06]  /*01a0*/  ULEA UR4, UR5, UR4, 0x18 ;  /* 0x0000000405047291 */ /* 0x001fcc000f8ec0ff */
[C---:B------:R-:W-:Y:S01]  /*01b0*/  LEA R8, R5.reuse, UR4, 0x2 ;  /* 0x0000000405087c11 */ /* 0x040fe2000f8e10ff */
[----:B-1----:R-:W-:-:S04]  /*01c0*/  IMAD.WIDE.U32 R6, R5, 0x4, R6 ;  /* 0x0000000405067825 */ /* 0x002fc800078e0006 */
[----:B------:R-:W-:Y:S02]  /*01d0*/  IMAD.MOV.U32 R9, RZ, RZ, R7 ;  /* 0x000000ffff097224 */ /* 0x000fe400078e0007 */
[----:B------:R-:W-:-:S07]  /*01e0*/  IMAD.IADD R5, R5, 0x1, R4 ;  /* 0x0000000105057824 */ /* 0x000fce00078e0204 */
.L_x_4:
[----:B------:R-:W-:-:S06]  /*01f0*/  IMAD.MOV.U32 R7, RZ, RZ, R9 ;  /* 0x000000ffff077224 */ /* 0x000fcc00078e0009 */
[----:B------:R0:W2:Y:S01]  /*0200*/  LDG.E R7, desc[UR6][R6.64] ;  /* 0x0000000606077981 */ /* 0x0000a2000c1e1900 */
[----:B------:R-:W-:-:S05]  /*0210*/  VIADD R2, R2, 0x1 ;  /* 0x0000000102027836 */ /* 0x000fca0000000000 */
[----:B------:R-:W-:Y:S02]  /*0220*/  ISETP.NE.AND P1, PT, R2, RZ, PT ;  /* 0x000000ff0200720c */ /* 0x000fe40003f25270 */
[----:B0-----:R-:W-:-:S05]  /*0230*/  IADD3 R6, P2, PT, R6, 0x80, RZ ;  /* 0x0000008006067810 */ /* 0x001fca0007f5e0ff */
[----:B------:R-:W-:Y:S01]  /*0240*/  IMAD.X R9, RZ, RZ, R9, P2 ;  /* 0x000000ffff097224 */ /* 0x000fe200010e0609 */
[----:B--2---:R0:W-:Y:S02]  /*0250*/  STS [R8], R7 ;  /* 0x0000000708007388 */ /* 0x0041e40000000800 */
[----:B0-----:R-:W-:-:S03]  /*0260*/  VIADD R8, R8, 0x80 ;  /* 0x0000008008087836 */ /* 0x001fc60000000000 */
[----:B------:R-:W-:Y:S05]  /*0270*/  @P1 BRA `(.L_x_4) ;  /* 0xfffffffc00dc1947 */ /* 0x000fea000383ffff */
.L_x_3:
[----:B------:R-:W-:Y:S05]  /*0280*/  BSYNC.RECONVERGENT B1 ;  /* 0x0000000000017941 */ /* 0x000fea0003800200 */
.L_x_2:
[----:B------:R-:W-:Y:S05]  /*0290*/  @!P0 BRA `(.L_x_1) ;  /* 0x00000004006c8947 */ /* 0x000fea0003800000 */
[----:B------:R-:W0:Y:S01]  /*02a0*/  S2UR UR5, SR_CgaCtaId ;  /* 0x00000000000579c3 */ /* 0x000e220000008800 */
[----:B------:R-:W-:Y:S01]  /*02b0*/  IMAD.IADD R2, R0, 0x1, -R5 ;  /* 0x0000000100027824 */ /* 0x000fe200078e0a05 */
[----:B------:R-:W-:Y:S01]  /*02c0*/  UMOV UR4, 0x400 ;  /* 0x0000040000047882 */ /* 0x000fe20000000000 */
[----:B------:R-:W-:Y:S03]  /*02d0*/  BSSY.RECONVERGENT B1, `(.L_x_5) ;  /* 0x0000033000017945 */ /* 0x000fe60003800200 */
[----:B------:R-:W-:Y:S02]  /*02e0*/  ISETP.GT.AND P1, PT, R2, 0x180, PT ;  /* 0x000001800200780c */ /* 0x000fe40003f24270 */
[----:B------:R-:W1:Y:S01]  /*02f0*/  LDC.64 R6, c[0x0][0x388] ;  /* 0x0000e200ff067b82 */ /* 0x000e620000000a00 */
[----:B0-----:R-:W-:-:S06]  /*0300*/  ULEA UR4, UR5, UR4, 0x18 ;  /* 0x0000000405047291 */ /* 0x001fcc000f8ec0ff */
[C---:B------:R-:W-:Y:S01]  /*0310*/  LEA R2, R5.reuse, UR4, 0x2 ;  /* 0x0000000405027c11 */ /* 0x040fe2000f8e10ff */
[----:B-1----:R-:W-:-:S04]  /*0320*/  IMAD.WIDE.U32 R6, R5, 0x4, R6 ;  /* 0x0000000405067825 */ /* 0x002fc800078e0006 */
[----:B------:R-:W-:Y:S01]  /*0330*/  VIADD R2, R2, 0x100 ;  /* 0x0000010002027836 */ /* 0x000fe20000000000 */
[----:B------:R-:W-:-:S04]  /*0340*/  IADD3 R6, P0, PT, R6, 0x100, RZ ;  /* 0x0000010006067810 */ /* 0x000fc80007f1e0ff */
[----:B------:R-:W-:Y:S02]  /*0350*/  IADD3.X R7, PT, PT, RZ, R7, RZ, P0, !PT ;  /* 0x00000007ff077210 */ /* 0x000fe400007fe4ff */
[----:B------:R-:W-:Y:S01]  /*0360*/  PLOP3.LUT P0, PT, PT, PT, PT, 0x80, 0x8 ;  /* 0x000000000008781c */ /* 0x000fe20003f0f070 */
[----:B------:R-:W-:-:S12]  /*0370*/  @!P1 BRA `(.L_x_6) ;  /* 0x0000000000a09947 */ /* 0x000fd80003800000 */
[----:B------:R-:W-:Y:S01]  /*0380*/  PLOP3.LUT P0, PT, PT, PT, PT, 0x8, 0x80 ;  /* 0x000000000080781c */ /* 0x000fe20003f0e170 */
[----:B------:R-:W-:-:S12]  /*0390*/  VIADD R16, R0, 0xfffffe80 ;  /* 0xfffffe8000107836 */ /* 0x000fd80000000000 */
.L_x_7:
[----:B------:R-:W2:Y:S04]  /*03a0*/  LDG.E R9, desc[UR6][R6.64+-0x100] ;  /* 0xffff000606097981 */ /* 0x000ea8000c1e1900 */
[----:B------:R-:W3:Y:S04]  /*03b0*/  LDG.E R11, desc[UR6][R6.64+-0x80] ;  /* 0xffff8006060b7981 */ /* 0x000ee8000c1e1900 */
[----:B------:R-:W4:Y:S04]  /*03c0*/  LDG.E R13, desc[UR6][R6.64] ;  /* 0x00000006060d7981 */ /* 0x000f28000c1e1900 */
[----:B------:R-:W5:Y:S04]  /*03d0*/  LDG.E R15, desc[UR6][R6.64+0x80] ;  /* 0x00008006060f7981 */ /* 0x000f68000c1e1900 */
        /* <DEDUP_REMOVED lines=11> */
[----:B------:R0:W5:Y:S01]  /*0490*/  LDG.E R14, desc[UR6][R6.64+0x680] ;  /* 0x00068006060e7981 */ /* 0x000162000c1e1900 */
[----:B------:R-:W-:-:S05]  /*04a0*/  VIADD R5, R5, 0x200 ;  /* 0x0000020005057836 */ /* 0x000fca0000000000 */
[----:B------:R-:W-:Y:S02]  /*04b0*/  ISETP.GE.AND P1, PT, R5, R16, PT ;  /* 0x000000100500720c */ /* 0x000fe40003f26270 */
[----:B0-----:R-:W-:-:S05]  /*04c0*/  IADD3 R6, P2, PT, R6, 0x800, RZ ;  /* 0x0000080006067810 */ /* 0x001fca0007f5e0ff */
[----:B------:R-:W-:Y:S01]  /*04d0*/  IMAD.X R7, RZ, RZ, R7, P2 ;  /* 0x000000ffff077224 */ /* 0x000fe200010e0607 */
[----:B--2---:R-:W-:Y:S04]  /*04e0*/  STS [R2+-0x100], R9 ;  /* 0xffff000902007388 */ /* 0x004fe80000000800 */
[----:B---3--:R-:W-:Y:S04]  /*04f0*/  STS [R2+-0x80], R11 ;  /* 0xffff800b02007388 */ /* 0x008fe80000000800 */
[----:B----4-:R-:W-:Y:S04]  /*0500*/  STS [R2], R13 ;  /* 0x0000000d02007388 */ /* 0x010fe80000000800 */
[----:B-----5:R-:W-:Y:S04]  /*0510*/  STS [R2+0x80], R15 ;  /* 0x0000800f02007388 */ /* 0x020fe80000000800 */
[----:B------:R-:W-:Y:S04]  /*0520*/  STS [R2+0x100], R17 ;  /* 0x0001001102007388 */ /* 0x000fe80000000800 */
        /* <DEDUP_REMOVED lines=10> */
[----:B------:R0:W-:Y:S02]  /*05d0*/  STS [R2+0x680], R14 ;  /* 0x0006800e02007388 */ /* 0x0001e40000000800 */
[----:B0-----:R-:W-:Y:S01]  /*05e0*/  VIADD R2, R2, 0x800 ;  /* 0x0000080002027836 */ /* 0x001fe20000000000 */
[----:B------:R-:W-:Y:S06]  /*05f0*/  @!P1 BRA `(.L_x_7) ;  /* 0xfffffffc00689947 */ /* 0x000fec000383ffff */
.L_x_6:
[----:B------:R-:W-:Y:S05]  /*0600*/  BSYNC.RECONVERGENT B1 ;  /* 0x0000000000017941 */ /* 0x000fea0003800200 */
.L_x_5:
[----:B------:R-:W-:Y:S01]  /*0610*/  IMAD.IADD R4, R0, 0x1, -R5 ;  /* 0x0000000100047824 */ /* 0x000fe200078e0a05 */
[----:B------:R-:W-:Y:S04]  /*0620*/  BSSY.RECONVERGENT B1, `(.L_x_8) ;  /* 0x0000018000017945 */ /* 0x000fe80003800200 */
[----:B------:R-:W-:-:S13]  /*0630*/  ISETP.GT.AND P1, PT, R4, 0x80, PT ;  /* 0x000000800400780c */ /* 0x000fda0003f24270 */
[----:B------:R-:W-:Y:S05]  /*0640*/  @!P1 BRA `(.L_x_9) ;  /* 0x0000000000549947 */ /* 0x000fea0003800000 */
[----:B------:R-:W2:Y:S04]  /*0650*/  LDG.E R9, desc[UR6][R6.64+-0x100] ;  /* 0xffff000606097981 */ /* 0x000ea8000c1e1900 */
[----:B------:R-:W3:Y:S04]  /*0660*/  LDG.E R11, desc[UR6][R6.64+-0x80] ;  /* 0xffff8006060b7981 */ /* 0x000ee8000c1e1900 */
[----:B------:R-:W4:Y:S04]  /*0670*/  LDG.E R13, desc[UR6][R6.64] ;  /* 0x00000006060d7981 */ /* 0x000f28000c1e1900 */
[----:B------:R-:W5:Y:S04]  /*0680*/  LDG.E R15, desc[UR6][R6.64+0x80] ;  /* 0x00008006060f7981 */ /* 0x000f68000c1e1900 */
[----:B------:R-:W5:Y:S04]  /*0690*/  LDG.E R17, desc[UR6][R6.64+0x100] ;  /* 0x0001000606117981 */ /* 0x000f68000c1e1900 */
[----:B------:R-:W5:Y:S04]  /*06a0*/  LDG.E R19, desc[UR6][R6.64+0x180] ;  /* 0x0001800606137981 */ /* 0x000f68000c1e1900 */
[----:B------:R-:W5:Y:S04]  /*06b0*/  LDG.E R21, desc[UR6][R6.64+0x200] ;  /* 0x0002000606157981 */ /* 0x000f68000c1e1900 */
[----:B------:R0:W5:Y:S01]  /*06c0*/  LDG.E R23, desc[UR6][R6.64+0x280] ;  /* 0x0002800606177981 */ /* 0x000162000c1e1900 */
[----:B------:R-:W-:Y:S01]  /*06d0*/  PLOP3.LUT P0, PT, PT, PT, PT, 0x8, 0x80 ;  /* 0x000000000080781c */ /* 0x000fe20003f0e170 */
[----:B------:R-:W-:Y:S01]  /*06e0*/  VIADD R5, R5, 0x100 ;  /* 0x0000010005057836 */ /* 0x000fe20000000000 */
        /* <DEDUP_REMOVED lines=9> */
[----:B------:R0:W-:Y:S02]  /*0780*/  STS [R2+0x280], R23 ;  /* 0x0002801702007388 */ /* 0x0001e40000000800 */
[----:B0-----:R-:W-:-:S07]  /*0790*/  IADD3 R2, PT, PT, R2, 0x400, RZ ;  /* 0x0000040002027810 */ /* 0x001fce0007ffe0ff */
.L_x_9:
[----:B------:R-:W-:Y:S05]  /*07a0*/  BSYNC.RECONVERGENT B1 ;  /* 0x0000000000017941 */ /* 0x000fea0003800200 */
.L_x_8:
[----:B------:R-:W-:-:S13]  /*07b0*/  ISETP.LT.OR P0, PT, R5, R0, P0 ;  /* 0x000000000500720c */ /* 0x000fda0000701670 */
[----:B------:R-:W-:Y:S05]  /*07c0*/  @!P0 BRA `(.L_x_1) ;  /* 0x0000000000208947 */ /* 0x000fea0003800000 */
[----:B------:R-:W2:Y:S04]  /*07d0*/  LDG.E R5, desc[UR6][R6.64+-0x100] ;  /* 0xffff000606057981 */ /* 0x000ea8000c1e1900 */
[----:B------:R-:W3:Y:S04]  /*07e0*/  LDG.E R9, desc[UR6][R6.64+-0x80] ;  /* 0xffff800606097981 */ /* 0x000ee8000c1e1900 */
[----:B------:R-:W4:Y:S04]  /*07f0*/  LDG.E R11, desc[UR6][R6.64] ;  /* 0x00000006060b7981 */ /* 0x000f28000c1e1900 */
[----:B------:R-:W5:Y:S04]  /*0800*/  LDG.E R13, desc[UR6][R6.64+0x80] ;  /* 0x00008006060d7981 */ /* 0x000f68000c1e1900 */
[----:B--2---:R0:W-:Y:S04]  /*0810*/  STS [R2+-0x100], R5 ;  /* 0xffff000502007388 */ /* 0x0041e80000000800 */
[----:B---3--:R0:W-:Y:S04]  /*0820*/  STS [R2+-0x80], R9 ;  /* 0xffff800902007388 */ /* 0x0081e80000000800 */
[----:B----4-:R0:W-:Y:S04]  /*0830*/  STS [R2], R11 ;  /* 0x0000000b02007388 */ /* 0x0101e80000000800 */
[----:B-----5:R0:W-:Y:S02]  /*0840*/  STS [R2+0x80], R13 ;  /* 0x0000800d02007388 */ /* 0x0201e40000000800 */
.L_x_1:
[----:B------:R-:W-:Y:S05]  /*0850*/  BSYNC.RECONVERGENT B0 ;  /* 0x0000000000007941 */ /* 0x000fea0003800200 */
.L_x_0:
[----:B------:R-:W-:Y:S01]  /*0860*/  BAR.SYNC.DEFER_BLOCKING 0x0 ;  /* 0x0000000000007b1d */ /* 0x000fe20000010000 */
[----:B------:R-:W-:-:S13]  /*0870*/  ISETP.GE.AND P0, PT, R3, R0, PT ;  /* 0x000000000300720c */ /* 0x000fda0003f06270 */
[----:B------:R-:W-:Y:S05]  /*0880*/  @P0 EXIT ;  /* 0x000000000000094d */ /* 0x000fea0003800000 */
[----:B0-----:R-:W0:Y:S01]  /*0890*/  S2R R5, SR_CgaCtaId ;  /* 0x0000000000057919 */ /* 0x001e220000008800 */
[----:B------:R-:W-:Y:S02]  /*08a0*/  MOV R2, 0x400 ;  /* 0x0000040000027802 */ /* 0x000fe40000000f00 */
[----:B------:R-:W-:Y:S02]  /*08b0*/  CS2R R12, SRZ ;  /* 0x00000000000c7805 */ /* 0x000fe4000001ff00 */
[----:B------:R-:W-:Y:S02]  /*08c0*/  ISETP.GE.AND P0, PT, R0, 0x1, PT ;  /* 0x000000010000780c */ /* 0x000fe40003f06270 */
[----:B0-----:R-:W-:-:S05]  /*08d0*/  LEA R2, R5, R2, 0x18 ;  /* 0x0000000205027211 */ /* 0x001fca00078ec0ff */
[----:B------:R-:W-:-:S06]  /*08e0*/  IMAD R3, R3, 0x4, R2 ;  /* 0x0000000403037824 */ /* 0x000fcc00078e0202 */
[----:B------:R-:W0:Y:S01]  /*08f0*/  LDS R3, [R3] ;  /* 0x0000000003037984 */ /* 0x000e220000000800 */
[----:B------:R-:W-:Y:S05]  /*0900*/  @!P0 BRA `(.L_x_10) ;  /* 0x0000000400448947 */ /* 0x000fea0003800000 */
[C---:B------:R-:W-:Y:S02]  /*0910*/  ISETP.GE.U32.AND P1, PT, R0.reuse, 0x8, PT ;  /* 0x000000080000780c */ /* 0x040fe40003f26070 */
[----:B------:R-:W-:Y:S02]  /*0920*/  CS2R R12, SRZ ;  /* 0x00000000000c7805 */ /* 0x000fe4000001ff00 */
[----:B------:R-:W-:-:S04]  /*0930*/  LOP3.LUT R15, R0, 0x7, RZ, 0xc0, !PT ;  /* 0x00000007000f7812 */ /* 0x000fc800078ec0ff */
[----:B------:R-:W-:-:S05]  /*0940*/  ISETP.NE.AND P0, PT, R15, RZ, PT ;  /* 0x000000ff0f00720c */ /* 0x000fca0003f05270 */
[----:B------:R-:W-:Y:S08]  /*0950*/  @!P1 BRA `(.L_x_11) ;  /* 0x0000000000889947 */ /* 0x000ff00003800000 */
[----:B------:R-:W-:Y:S01]  /*0960*/  LOP3.LUT R13, R0, 0x7ffffff8, RZ, 0xc0, !PT ;  /* 0x7ffffff8000d7812 */ /* 0x000fe200078ec0ff */
[----:B------:R-:W-:Y:S02]  /*0970*/  VIADD R14, R2, 0x10 ;  /* 0x00000010020e7836 */ /* 0x000fe40000000000 */
[----:B------:R-:W-:Y:S02]  /*0980*/  IMAD.MOV.U32 R12, RZ, RZ, RZ ;  /* 0x000000ffff0c7224 */ /* 0x000fe400078e00ff */
[----:B------:R-:W-:-:S07]  /*0990*/  IMAD.MOV R16, RZ, RZ, -R13 ;  /* 0x000000ffff107224 */ /* 0x000fce00078e0a0d */
.L_x_12:
[----:B------:R-:W0:Y:S01]  /*09a0*/  LDS.128 R4, [R14+-0x10] ;  /* 0xfffff0000e047984 */ /* 0x000e220000000c00 */
[----:B------:R-:W-:-:S03]  /*09b0*/  IADD3 R16, PT, PT, R16, 0x8, RZ ;  /* 0x0000000810107810 */ /* 0x000fc60007ffe0ff */
[----:B------:R1:W2:Y:S02]  /*09c0*/  LDS.128 R8, [R14] ;  /* 0x000000000e087984 */ /* 0x0002a40000000c00 */
[----:B-1----:R-:W-:Y:S01]  /*09d0*/  VIADD R14, R14, 0x20 ;  /* 0x000000200e0e7836 */ /* 0x002fe20000000000 */
[C---:B0-----:R-:W-:Y:S01]  /*09e0*/  ISETP.GT.AND P1, PT, R3.reuse, R4, PT ;  /* 0x000000040300720c */ /* 0x041fe20003f24270 */
[----:B------:R-:W-:Y:S01]  /*09f0*/  VIADD R4, R12, 0x1 ;  /* 0x000000010c047836 */ /* 0x000fe20000000000 */
[----:B------:R-:W-:-:S11]  /*0a00*/  ISETP.GT.AND P2, PT, R3, R5, PT ;  /* 0x000000050300720c */ /* 0x000fd60003f44270 */
[----:B------:R-:W-:Y:S01]  /*0a10*/  @!P1 IMAD.MOV R4, RZ, RZ, R12 ;  /* 0x000000ffff049224 */ /* 0x000fe200078e020c */
[----:B------:R-:W-:-:S03]  /*0a20*/  ISETP.GT.AND P1, PT, R3, R6, PT ;  /* 0x000000060300720c */ /* 0x000fc60003f24270 */
[----:B------:R-:W-:Y:S02]  /*0a30*/  VIADD R5, R4, 0x1 ;  /* 0x0000000104057836 */ /* 0x000fe40000000000 */
[----:B------:R-:W-:Y:S01]  /*0a40*/  @!P2 IMAD.MOV R5, RZ, RZ, R4 ;  /* 0x000000ffff05a224 */ /* 0x000fe200078e0204 */
[----:B------:R-:W-:-:S04]  /*0a50*/  ISETP.GT.AND P2, PT, R3, R7, PT ;  /* 0x000000070300720c */ /* 0x000fc80003f44270 */
[----:B------:R-:W-:-:S03]  /*0a60*/  IADD3 R4, PT, PT, R5, 0x1, RZ ;  /* 0x0000000105047810 */ /* 0x000fc60007ffe0ff */
[----:B------:R-:W-:Y:S01]  /*0a70*/  @!P1 IMAD.MOV R4, RZ, RZ, R5 ;  /* 0x000000ffff049224 */ /* 0x000fe200078e0205 */
[----:B--2---:R-:W-:-:S03]  /*0a80*/  ISETP.GT.AND P1, PT, R3, R8, PT ;  /* 0x000000080300720c */ /* 0x004fc60003f24270 */
[----:B------:R-:W-:Y:S02]  /*0a90*/  VIADD R5, R4, 0x1 ;  /* 0x0000000104057836 */ /* 0x000fe40000000000 */
[----:B------:R-:W-:Y:S01]  /*0aa0*/  @!P2 IMAD.MOV R5, RZ, RZ, R4 ;  /* 0x000000ffff05a224 */ /* 0x000fe200078e0204 */
[----:B------:R-:W-:-:S03]  /*0ab0*/  ISETP.GT.AND P2, PT, R3, R9, PT ;  /* 0x000000090300720c */ /* 0x000fc60003f44270 */
[----:B------:R-:W-:-:S04]  /*0ac0*/  VIADD R4, R5, 0x1 ;  /* 0x0000000105047836 */ /* 0x000fc80000000000 */
[----:B------:R-:W-:Y:S01]  /*0ad0*/  @!P1 IMAD.MOV R4, RZ, RZ, R5 ;  /* 0x000000ffff049224 */ /* 0x000fe200078e0205 */
[----:B------:R-:W-:-:S03]  /*0ae0*/  ISETP.GT.AND P1, PT, R3, R10, PT ;  /* 0x0000000a0300720c */ /* 0x000fc60003f24270 */
[----:B------:R-:W-:Y:S02]  /*0af0*/  VIADD R5, R4, 0x1 ;  /* 0x0000000104057836 */ /* 0x000fe40000000000 */
[----:B------:R-:W-:Y:S01]  /*0b00*/  @!P2 IMAD.MOV R5, RZ, RZ, R4 ;  /* 0x000000ffff05a224 */ /* 0x000fe200078e0204 */
[----:B------:R-:W-:-:S03]  /*0b10*/  ISETP.GT.AND P2, PT, R3, R11, PT ;  /* 0x0000000b0300720c */ /* 0x000fc60003f44270 */
[----:B------:R-:W-:-:S04]  /*0b20*/  VIADD R4, R5, 0x1 ;  /* 0x0000000105047836 */ /* 0x000fc80000000000 */
[----:B------:R-:W-:Y:S01]  /*0b30*/  @!P1 IMAD.MOV R4, RZ, RZ, R5 ;  /* 0x000000ffff049224 */ /* 0x000fe200078e0205 */
[----:B------:R-:W-:-:S03]  /*0b40*/  ISETP.NE.AND P1, PT, R16, RZ, PT ;  /* 0x000000ff1000720c */ /* 0x000fc60003f25270 */
[----:B------:R-:W-:Y:S02]  /*0b50*/  VIADD R12, R4, 0x1 ;  /* 0x00000001040c7836 */ /* 0x000fe40000000000 */
[----:B------:R-:W-:-:S08]  /*0b60*/  @!P2 IMAD.MOV R12, RZ, RZ, R4 ;  /* 0x000000ffff0ca224 */ /* 0x000fd000078e0204 */
[----:B------:R-:W-:Y:S05]  /*0b70*/  @P1 BRA `(.L_x_12) ;  /* 0xfffffffc00881947 */ /* 0x000fea000383ffff */
.L_x_11:
[----:B------:R-:W-:Y:S05]  /*0b80*/  @!P0 BRA `(.L_x_13) ;  /* 0x0000000000a08947 */ /* 0x000fea0003800000 */
[----:B------:R-:W-:Y:S02]  /*0b90*/  ISETP.GE.U32.AND P1, PT, R15, 0x4, PT ;  /* 0x000000040f00780c */ /* 0x000fe40003f26070 */
[----:B------:R-:W-:-:S04]  /*0ba0*/  LOP3.LUT R10, R0, 0x3, RZ, 0xc0, !PT ;  /* 0x00000003000a7812 */ /* 0x000fc800078ec0ff */
[----:B------:R-:W-:-:S07]  /*0bb0*/  ISETP.NE.AND P0, PT, R10, RZ, PT ;  /* 0x000000ff0a00720c */ /* 0x000fce0003f05270 */
[----:B------:R-:W-:Y:S06]  /*0bc0*/  @!P1 BRA `(.L_x_14) ;  /* 0x0000000000409947 */ /* 0x000fec0003800000 */
[C---:B------:R-:W-:Y:S02]  /*0bd0*/  IMAD R4, R13.reuse, 0x4, R2 ;  /* 0x000000040d047824 */ /* 0x040fe400078e0202 */
[----:B------:R-:W-:Y:S02]  /*0be0*/  VIADD R5, R12, 0x1 ;  /* 0x000000010c057836 */ /* 0x000fe40000000000 */
[----:B------:R-:W-:Y:S01]  /*0bf0*/  VIADD R13, R13, 0x4 ;  /* 0x000000040d0d7836 */ /* 0x000fe20000000000 */
[----:B------:R-:W0:Y:S04]  /*0c00*/  LDS.64 R6, [R4] ;  /* 0x0000000004067984 */ /* 0x000e280000000a00 */
[----:B------:R-:W1:Y:S01]  /*0c10*/  LDS.64 R8, [R4+0x8] ;  /* 0x0000080004087984 */ /* 0x000e620000000a00 */
[----:B0-----:R-:W-:-:S02]  /*0c20*/  ISETP.GT.AND P2, PT, R3, R6, PT ;  /* 0x000000060300720c */ /* 0x001fc40003f44270 */
[----:B------:R-:W-:-:S11]  /*0c30*/  ISETP.GT.AND P1, PT, R3, R7, PT ;  /* 0x000000070300720c */ /* 0x000fd60003f24270 */
[----:B------:R-:W-:Y:S01]  /*0c40*/  @!P2 IMAD.MOV R5, RZ, RZ, R12 ;  /* 0x000000ffff05a224 */ /* 0x000fe200078e020c */
[----:B-1----:R-:W-:-:S03]  /*0c50*/  ISETP.GT.AND P2, PT, R3, R8, PT ;  /* 0x000000080300720c */ /* 0x002fc60003f44270 */
[C---:B------:R-:W-:Y:S01]  /*0c60*/  VIADD R6, R5.reuse, 0x1 ;  /* 0x0000000105067836 */ /* 0x040fe20000000000 */
[----:B------:R-:W-:Y:S02]  /*0c70*/  @!P1 IADD3 R6, PT, PT, R5, RZ, RZ ;  /* 0x000000ff05069210 */ /* 0x000fe40007ffe0ff */
[----:B------:R-:W-:-:S03]  /*0c80*/  ISETP.GT.AND P1, PT, R3, R9, PT ;  /* 0x000000090300720c */ /* 0x000fc60003f24270 */
[----:B------:R-:W-:-:S04]  /*0c90*/  VIADD R5, R6, 0x1 ;  /* 0x0000000106057836 */ /* 0x000fc80000000000 */
[----:B------:R-:W-:-:S04]  /*0ca0*/  @!P2 IMAD.MOV R5, RZ, RZ, R6 ;  /* 0x000000ffff05a224 */ /* 0x000fc800078e0206 */
[----:B------:R-:W-:Y:S02]  /*0cb0*/  VIADD R12, R5, 0x1 ;  /* 0x00000001050c7836 */ /* 0x000fe40000000000 */
[----:B------:R-:W-:-:S07]  /*0cc0*/  @!P1 IMAD.MOV R12, RZ, RZ, R5 ;  /* 0x000000ffff0c9224 */ /* 0x000fce00078e0205 */
.L_x_14:
[----:B------:R-:W-:Y:S05]  /*0cd0*/  @!P0 BRA `(.L_x_13) ;  /* 0x00000000004c8947 */ /* 0x000fea0003800000 */
[----:B------:R-:W-:Y:S02]  /*0ce0*/  ISETP.NE.AND P1, PT, R10, 0x1, PT ;  /* 0x000000010a00780c */ /* 0x000fe40003f25270 */
[----:B------:R-:W-:-:S04]  /*0cf0*/  LOP3.LUT R0, R0, 0x1, RZ, 0xc0, !PT ;  /* 0x0000000100007812 */ /* 0x000fc800078ec0ff */
[----:B------:R-:W-:-:S07]  /*0d00*/  ISETP.NE.U32.AND P0, PT, R0, 0x1, PT ;  /* 0x000000010000780c */ /* 0x000fce0003f05070 */
[----:B------:R-:W-:Y:S06]  /*0d10*/  @!P1 BRA `(.L_x_15) ;  /* 0x0000000000249947 */ /* 0x000fec0003800000 */
[C---:B------:R-:W-:Y:S02]  /*0d20*/  IMAD R4, R13.reuse, 0x4, R2 ;  /* 0x000000040d047824 */ /* 0x040fe400078e0202 */
[----:B------:R-:W-:Y:S02]  /*0d30*/  VIADD R0, R12, 0x1 ;  /* 0x000000010c007836 */ /* 0x000fe40000000000 */
[----:B------:R-:W-:Y:S02]  /*0d40*/  VIADD R13, R13, 0x2 ;  /* 0x000000020d0d7836 */ /* 0x000fe40000000000 */
[----:B------:R-:W0:Y:S02]  /*0d50*/  LDS.64 R4, [R4] ;  /* 0x0000000004047984 */ /* 0x000e240000000a00 */
[C---:B0-----:R-:W-:Y:S02]  /*0d60*/  ISETP.GT.AND P1, PT, R3.reuse, R4, PT ;  /* 0x000000040300720c */ /* 0x041fe40003f24270 */
[----:B------:R-:W-:-:S11]  /*0d70*/  ISETP.GT.AND P2, PT, R3, R5, PT ;  /* 0x000000050300720c */ /* 0x000fd60003f44270 */
[----:B------:R-:W-:-:S05]  /*0d80*/  @!P1 IMAD.MOV R0, RZ, RZ, R12 ;  /* 0x000000ffff009224 */ /* 0x000fca00078e020c */
[----:B------:R-:W-:Y:S01]  /*0d90*/  IADD3 R12, PT, PT, R0, 0x1, RZ ;  /* 0x00000001000c7810 */ /* 0x000fe20007ffe0ff */
[----:B------:R-:W-:-:S07]  /*0da0*/  @!P2 IMAD.MOV R12, RZ, RZ, R0 ;  /* 0x000000ffff0ca224 */ /* 0x000fce00078e0200 */
.L_x_15:
[----:B------:R-:W-:Y:S02]  /*0db0*/  @!P0 IMAD R2, R13, 0x4, R2 ;  /* 0x000000040d028824 */ /* 0x000fe400078e0202 */
[----:B------:R-:W-:-:S04]  /*0dc0*/  @!P0 VIADD R0, R12, 0x1 ;  /* 0x000000010c008836 */ /* 0x000fc80000000000 */
[----:B------:R-:W0:Y:S02]  /*0dd0*/  @!P0 LDS R2, [R2] ;  /* 0x0000000002028984 */ /* 0x000e240000000800 */
[----:B0-----:R-:W-:-:S13]  /*0de0*/  ISETP.GT.OR P1, PT, R3, R2, P0 ;  /* 0x000000020300720c */ /* 0x001fda0000724670 */
[----:B------:R-:W-:-:S04]  /*0df0*/  @!P1 IMAD.MOV R0, RZ, RZ, R12 ;  /* 0x000000ffff009224 */ /* 0x000fc800078e020c */
[----:B------:R-:W-:-:S07]  /*0e00*/  @!P0 IMAD.MOV.U32 R12, RZ, RZ, R0 ;  /* 0x000000ffff0c8224 */ /* 0x000fce00078e0000 */
.L_x_13:
[----:B------:R-:W-:-:S07]  /*0e10*/  IMAD.MOV.U32 R13, RZ, RZ, RZ ;  /* 0x000000ffff0d7224 */ /* 0x000fce00078e00ff */
.L_x_10:
[----:B------:R-:W1:Y:S02]  /*0e20*/  LDCU.64 UR4, c[0x0][0x390] ;  /* 0x00007200ff0477ac */ /* 0x000e640008000a00 */
[----:B-1----:R-:W-:-:S04]  /*0e30*/  LEA R4, P0, R12, UR4, 0x2 ;  /* 0x000000040c047c11 */ /* 0x002fc8000f8010ff */
[----:B------:R-:W-:-:S05]  /*0e40*/  LEA.HI.X R5, R12, UR5, R13, 0x2, P0 ;  /* 0x000000050c057c11 */ /* 0x000fca00080f140d */
[----:B0-----:R-:W-:Y:S01]  /*0e50*/  STG.E desc[UR6][R4.64], R3 ;  /* 0x0000000304007986 */ /* 0x001fe2000c101906 */
[----:B------:R-:W-:Y:S05]  /*0e60*/  EXIT ;  /* 0x000000000000794d */ /* 0x000fea0003800000 */
.L_x_16:
[----:B------:R-:W-:-:S00]  /*0e70*/  BRA `(.L_x_16) ;  /* 0xfffffffc00fc7947 */ /* 0x000fc0000383ffff */
[----:B------:R-:W-:-:S00]  /*0e80*/  NOP ;  /* 0x0000000000007918 */ /* 0x000fc00000000000 */
[----:B------:R-:W-:-:S00]  /*0e90*/  NOP ;  /* 0x0000000000007918 */ /* 0x000fc00000000000 */
[----:B------:R-:W-:-:S00]  /*0ea0*/  NOP ;  /* 0x0000000000007918 */ /* 0x000fc00000000000 */
[----:B------:R-:W-:-:S00]  /*0eb0*/  NOP ;  /* 0x0000000000007918 */ /* 0x000fc00000000000 */
[----:B------:R-:W-:-:S00]  /*0ec0*/  NOP ;  /* 0x0000000000007918 */ /* 0x000fc00000000000 */
[----:B------:R-:W-:-:S00]  /*0ed0*/  NOP ;  /* 0x0000000000007918 */ /* 0x000fc00000000000 */
[----:B------:R-:W-:-:S00]  /*0ee0*/  NOP ;  /* 0x0000000000007918 */ /* 0x000fc00000000000 */
[----:B------:R-:W-:-:S00]  /*0ef0*/  NOP ;  /* 0x0000000000007918 */ /* 0x000fc00000000000 */
.L_x_34:


//--------------------- .text._Z13sortOnDevice2iPiS_ --------------------------
	.section	.text._Z13sortOnDevice2iPiS_,"ax",@progbits
	.align	128
        .global         _Z13sortOnDevice2iPiS_
        .type           _Z13sortOnDevice2iPiS_,@function
        .size           _Z13sortOnDevice2iPiS_,(.L_x_35 - _Z13sortOnDevice2iPiS_)
        .other          _Z13sortOnDevice2iPiS_,@"STO_CUDA_ENTRY STV_DEFAULT"
_Z13sortOnDevice2iPiS_:
.text._Z13sortOnDevice2iPiS_:
[----:B------:R-:W-:Y:S01]  /*0000*/  LDC R1, c[0x0][0x37c] ;  /* 0x0000df00ff017b82 */ /* 0x000fe20000000800 */
[----:B------:R-:W0:Y:S07]  /*0010*/  S2R R5, SR_TID.X ;  /* 0x0000000000057919 */ /* 0x000e2e0000002100 */
[----:B------:R-:W0:Y:S01]  /*0020*/  S2UR UR4, SR_CTAID.X ;  /* 0x00000000000479c3 */ /* 0x000e220000002500 */
[----:B------:R-:W1:Y:S07]  /*0030*/  LDCU UR9, c[0x0][0x380] ;  /* 0x00007000ff0977ac */ /* 0x000e6e0008000800 */
[----:B------:R-:W0:Y:S02]  /*0040*/  LDC R0, c[0x0][0x360] ;  /* 0x0000d800ff007b82 */ /* 0x000e240000000800 */
[----:B0-----:R-:W-:-:S05]  /*0050*/  IMAD R5, R0, UR4, R5 ;  /* 0x0000000400057c24 */ /* 0x001fca000f8e0205 */
[----:B-1----:R-:W-:-:S13]  /*0060*/  ISETP.GE.AND P0, PT, R5, UR9, PT ;  /* 0x0000000905007c0c */ /* 0x002fda000bf06270 */
[----:B------:R-:W-:Y:S05]  /*0070*/  @P0 EXIT ;  /* 0x000000000000094d */ /* 0x000fea0003800000 */
[----:B------:R-:W0:Y:S01]  /*0080*/  LDC.64 R2, c[0x0][0x388] ;  /* 0x0000e200ff027b82 */ /* 0x000e220000000a00 */
[----:B------:R-:W1:Y:S01]  /*0090*/  LDCU.64 UR10, c[0x0][0x358] ;  /* 0x00006b00ff0a77ac */ /* 0x000e620008000a00 */
[----:B0-----:R-:W-:-:S05]  /*00a0*/  IMAD.WIDE R4, R5, 0x4, R2 ;  /* 0x0000000405047825 */ /* 0x001fca00078e0202 */
[----:B-1----:R0:W5:Y:S01]  /*00b0*/  LDG.E R0, desc[UR10][R4.64] ;  /* 0x0000000a04007981 */ /* 0x002162000c1e1900 */
[----:B------:R-:W-:Y:S01]  /*00c0*/  UISETP.GE.AND UP0, UPT, UR9, 0x1, UPT ;  /* 0x000000010900788c */ /* 0x000fe2000bf06270 */
[----:B------:R-:W-:-:S08]  /*00d0*/  CS2R R6, SRZ ;  /* 0x0000000000067805 */ /* 0x000fd0000001ff00 */
[----:B0-----:R-:W-:Y:S05]  /*00e0*/  BRA.U !UP0, `(.L_x_17) ;  /* 0x0000000908847547 */ /* 0x001fea000b800000 */
[----:B------:R-:W-:Y:S01]  /*00f0*/  UISETP.GE.U32.AND UP1, UPT, UR9, 0x10, UPT ;  /* 0x000000100900788c */ /* 0x000fe2000bf26070 */
[----:B------:R-:W-:Y:S01]  /*0100*/  CS2R R6, SRZ ;  /* 0x0000000000067805 */ /* 0x000fe2000001ff00 */
[----:B------:R-:W-:-:S04]  /*0110*/  ULOP3.LUT UR6, UR9, 0xf, URZ, 0xc0, !UPT ;  /* 0x0000000f09067892 */ /* 0x000fc8000f8ec0ff */
[----:B------:R-:W-:-:S03]  /*0120*/  UISETP.NE.AND UP0, UPT, UR6, URZ, UPT ;  /* 0x000000ff0600728c */ /* 0x000fc6000bf05270 */
[----:B------:R-:W-:Y:S08]  /*0130*/  BRA.U !UP1, `(.L_x_18) ;  /* 0x0000000509387547 */ /* 0x000ff0000b800000 */
[----:B------:R-:W0:Y:S01]  /*0140*/  LDCU.64 UR4, c[0x0][0x388] ;  /* 0x00007100ff0477ac */ /* 0x000e220008000a00 */
[----:B------:R-:W-:Y:S01]  /*0150*/  IMAD.MOV.U32 R6, RZ, RZ, RZ ;  /* 0x000000ffff067224 */ /* 0x000fe200078e00ff */
[----:B------:R-:W-:-:S04]  /*0160*/  ULOP3.LUT UR7, UR9, 0x7ffffff0, URZ, 0xc0, !UPT ;  /* 0x7ffffff009077892 */ /* 0x000fc8000f8ec0ff */
[----:B------:R-:W-:Y:S02]  /*0170*/  UIADD3 UR8, UPT, UPT, -UR7, URZ, URZ ;  /* 0x000000ff07087290 */ /* 0x000fe4000fffe1ff */
[----:B------:R-:W-:Y:S01]  /*0180*/  IMAD.U32 R7, RZ, RZ, UR7 ;  /* 0x00000007ff077e24 */ /* 0x000fe2000f8e00ff */
[----:B0-----:R-:W-:-:S04]  /*0190*/  UIADD3 UR4, UP1, UPT, UR4, 0x20, URZ ;  /* 0x0000002004047890 */ /* 0x001fc8000ff3e0ff */
[----:B------:R-:W-:Y:S02]  /*01a0*/  UIADD3.X UR5, UPT, UPT, URZ, UR5, URZ, UP1, !UPT ;  /* 0x00000005ff057290 */ /* 0x000fe40008ffe4ff */
[----:B------:R-:W-:-:S04]  /*01b0*/  IMAD.U32 R4, RZ, RZ, UR4 ;  /* 0x00000004ff047e24 */ /* 0x000fc8000f8e00ff */
[----:B------:R-:W-:-:S07]  /*01c0*/  MOV R5, UR5 ;  /* 0x0000000500057c02 */ /* 0x000fce0008000f00 */
.L_x_19:
[----:B------:R-:W2:Y:S04]  /*01d0*/  LDG.E R25, desc[UR10][R4.64+-0x20] ;  /* 0xffffe00a04197981 */ /* 0x000ea8000c1e1900 */
[----:B------:R-:W3:Y:S04]  /*01e0*/  LDG.E R27, desc[UR10][R4.64+-0x1c] ;  /* 0xffffe40a041b7981 */ /* 0x000ee8000c1e1900 */
[----:B------:R-:W4:Y:S04]  /*01f0*/  LDG.E R29, desc[UR10][R4.64+-0x18] ;  /* 0xffffe80a041d7981 */ /* 0x000f28000c1e1900 */
        /* <DEDUP_REMOVED lines=12> */
[----:B------:R-:W4:Y:S01]  /*02c0*/  LDG.E R9, desc[UR10][R4.64+0x1c] ;  /* 0x00001c0a04097981 */ /* 0x000f22000c1e1900 */
[----:B------:R-:W-:Y:S01]  /*02d0*/  VIADD R8, R6, 0x1 ;  /* 0x0000000106087836 */ /* 0x000fe20000000000 */
[----:B------:R-:W-:-:S04]  /*02e0*/  UIADD3 UR8, UPT, UPT, UR8, 0x10, URZ ;  /* 0x0000001008087890 */ /* 0x000fc8000fffe0ff */
[----:B------:R-:W-:Y:S01]  /*02f0*/  UISETP.NE.AND UP1, UPT, UR8, URZ, UPT ;  /* 0x000000ff0800728c */ /* 0x000fe2000bf25270 */
[C---:B--2--5:R-:W-:Y:S02]  /*0300*/  ISETP.GT.AND P0, PT, R0.reuse, R25, PT ;  /* 0x000000190000720c */ /* 0x064fe40003f04270 */
[----:B---3--:R-:W-:-:S11]  /*0310*/  ISETP.GT.AND P1, PT, R0, R27, PT ;  /* 0x0000001b0000720c */ /* 0x008fd60003f24270 */
[----:B------:R-:W-:Y:S01]  /*0320*/  @!P0 IMAD.MOV R8, RZ, RZ, R6 ;  /* 0x000000ffff088224 */ /* 0x000fe200078e0206 */
[----:B----4-:R-:W-:-:S03]  /*0330*/  ISETP.GT.AND P0, PT, R0, R29, PT ;  /* 0x0000001d0000720c */ /* 0x010fc60003f04270 */
[C---:B------:R-:W-:Y:S01]  /*0340*/  VIADD R6, R8.reuse, 0x1 ;  /* 0x0000000108067836 */ /* 0x040fe20000000000 */
[----:B------:R-:W-:Y:S02]  /*0350*/  @!P1 IADD3 R6, PT, PT, R8, RZ, RZ ;  /* 0x000000ff08069210 */ /* 0x000fe40007ffe0ff */
[----:B------:R-:W-:-:S03]  /*0360*/  ISETP.GT.AND P1, PT, R0, R10, PT ;  /* 0x0000000a0000720c */ /* 0x000fc60003f24270 */
[----:B------:R-:W-:-:S04]  /*0370*/  VIADD R8, R6, 0x1 ;  /* 0x0000000106087836 */ /* 0x000fc80000000000 */
[----:B------:R-:W-:Y:S01]  /*0380*/  @!P0 IMAD.MOV R8, RZ, RZ, R6 ;  /* 0x000000ffff088224 */ /* 0x000fe200078e0206 */
[----:B------:R-:W-:-:S03]  /*0390*/  ISETP.GT.AND P0, PT, R0, R12, PT ;  /* 0x0000000c0000720c */ /* 0x000fc60003f04270 */
[C---:B------:R-:W-:Y:S02]  /*03a0*/  VIADD R6, R8.reuse, 0x1 ;  /* 0x0000000108067836 */ /* 0x040fe40000000000 */
[----:B------:R-:W-:Y:S02]  /*03b0*/  @!P1 IADD3 R6, PT, PT, R8, RZ, RZ ;  /* 0x000000ff08069210 */ /* 0x000fe40007ffe0ff */
[----:B------:R-:W-:-:S03]  /*03c0*/  ISETP.GT.AND P1, PT, R0, R14, PT ;  /* 0x0000000e0000720c */ /* 0x000fc60003f24270 */
[----:B------:R-:W-:-:S03]  /*03d0*/  VIADD R8, R6, 0x1 ;  /* 0x0000000106087836 */ /* 0x000fc60000000000 */
[----:B------:R-:W-:Y:S01]  /*03e0*/  @!P0 IMAD.MOV R8, RZ, RZ, R6 ;  /* 0x000000ffff088224 */ /* 0x000fe200078e0206 */
[----:B------:R-:W-:-:S03]  /*03f0*/  ISETP.GT.AND P0, PT, R0, R16, PT ;  /* 0x000000100000720c */ /* 0x000fc60003f04270 */
[----:B------:R-:W-:-:S03]  /*0400*/  VIADD R6, R8, 0x1 ;  /* 0x0000000108067836 */ /* 0x000fc60000000000 */
[----:B------:R-:W-:Y:S02]  /*0410*/  @!P1 IADD3 R6, PT, PT, R8, RZ, RZ ;  /* 0x000000ff08069210 */ /* 0x000fe40007ffe0ff */
[----:B------:R-:W-:-:S03]  /*0420*/  ISETP.GT.AND P1, PT, R0, R18, PT ;  /* 0x000000120000720c */ /* 0x000fc60003f24270 */
[----:B------:R-:W-:Y:S02]  /*0430*/  VIADD R8, R6, 0x1 ;  /* 0x0000000106087836 */ /* 0x000fe40000000000 */
[----:B------:R-:W-:Y:S01]  /*0440*/  @!P0 IMAD.MOV R8, RZ, RZ, R6 ;  /* 0x000000ffff088224 */ /* 0x000fe200078e0206 */
[----:B------:R-:W-:-:S03]  /*0450*/  ISETP.GT.AND P0, PT, R0, R23, PT ;  /* 0x000000170000720c */ /* 0x000fc60003f04270 */
[----:B------:R-:W-:-:S04]  /*0460*/  VIADD R6, R8, 0x1 ;  /* 0x0000000108067836 */ /* 0x000fc80000000000 */
        /* <DEDUP_REMOVED lines=10> */
[----:B------:R-:W-:-:S04]  /*0510*/  ISETP.GT.AND P0, PT, R0, R15, PT ;  /* 0x0000000f0000720c */ /* 0x000fc80003f04270 */
[----:B------:R-:W-:-:S03]  /*0520*/  IADD3 R6, PT, PT, R8, 0x1, RZ ;  /* 0x0000000108067810 */ /* 0x000fc60007ffe0ff */
[----:B------:R-:W-:Y:S01]  /*0530*/  @!P1 IMAD.MOV R6, RZ, RZ, R8 ;  /* 0x000000ffff069224 */ /* 0x000fe200078e0208 */
[----:B------:R-:W-:-:S03]  /*0540*/  ISETP.GT.AND P1, PT, R0, R13, PT ;  /* 0x0000000d0000720c */ /* 0x000fc60003f24270 */
[C---:B------:R-:W-:Y:S02]  /*0550*/  VIADD R8, R6.reuse, 0x1 ;  /* 0x0000000106087836 */ /* 0x040fe40000000000 */
[----:B------:R-:W-:Y:S02]  /*0560*/  @!P0 IADD3 R8, PT, PT, R6, RZ, RZ ;  /* 0x000000ff06088210 */ /* 0x000fe40007ffe0ff */
[----:B------:R-:W-:-:S03]  /*0570*/  ISETP.GT.AND P0, PT, R0, R11, PT ;  /* 0x0000000b0000720c */ /* 0x000fc60003f04270 */
[----:B------:R-:W-:-:S03]  /*0580*/  VIADD R6, R8, 0x1 ;  /* 0x0000000108067836 */ /* 0x000fc60000000000 */
[----:B------:R-:W-:Y:S01]  /*0590*/  @!P1 IMAD.MOV R6, RZ, RZ, R8 ;  /* 0x000000ffff069224 */ /* 0x000fe200078e0208 */
[----:B------:R-:W-:-:S04]  /*05a0*/  ISETP.GT.AND P1, PT, R0, R9, PT ;  /* 0x000000090000720c */ /* 0x000fc80003f24270 */
[----:B------:R-:W-:Y:S02]  /*05b0*/  IADD3 R8, PT, PT, R6, 0x1, RZ ;  /* 0x0000000106087810 */ /* 0x000fe40007ffe0ff */
[----:B------:R-:W-:Y:S01]  /*05c0*/  @!P0 IMAD.MOV R8, RZ, RZ, R6 ;  /* 0x000000ffff088224 */ /* 0x000fe200078e0206 */
[----:B------:R-:W-:-:S03]  /*05d0*/  IADD3 R4, P0, PT, R4, 0x40, RZ ;  /* 0x0000004004047810 */ /* 0x000fc60007f1e0ff */
[----:B------:R-:W-:Y:S01]  /*05e0*/  VIADD R6, R8, 0x1 ;  /* 0x0000000108067836 */ /* 0x000fe20000000000 */
[----:B------:R-:W-:Y:S02]  /*05f0*/  IADD3.X R5, PT, PT, RZ, R5, RZ, P0, !PT ;  /* 0x00000005ff057210 */ /* 0x000fe400007fe4ff */
[----:B------:R-:W-:Y:S01]  /*0600*/  @!P1 IMAD.MOV R6, RZ, RZ, R8 ;  /* 0x000000ffff069224 */ /* 0x000fe200078e0208 */
[----:B------:R-:W-:Y:S06]  /*0610*/  BRA.U UP1, `(.L_x_19) ;  /* 0xfffffff901ec7547 */ /* 0x000fec000b83ffff */
.L_x_18:
[----:B------:R-:W-:Y:S05]  /*0620*/  BRA.U !UP0, `(.L_x_20) ;  /* 0x0000000508307547 */ /* 0x000fea000b800000 */
[----:B------:R-:W-:Y:S02]  /*0630*/  UISETP.GE.U32.AND UP0, UPT, UR6, 0x8, UPT ;  /* 0x000000080600788c */ /* 0x000fe4000bf06070 */
[----:B------:R-:W-:-:S04]  /*0640*/  ULOP3.LUT UR5, UR9, 0x7, URZ, 0xc0, !UPT ;  /* 0x0000000709057892 */ /* 0x000fc8000f8ec0ff */
[----:B------:R-:W-:-:S03]  /*0650*/  UISETP.NE.AND UP1, UPT, UR5, URZ, UPT ;  /* 0x000000ff0500728c */ /* 0x000fc6000bf25270 */
[----:B------:R-:W-:Y:S08]  /*0660*/  BRA.U !UP0, `(.L_x_21) ;  /* 0x0000000108887547 */ /* 0x000ff0000b800000 */
[----:B------:R-:W-:-:S05]  /*0670*/  IMAD.WIDE.U32 R4, R7, 0x4, R2 ;  /* 0x0000000407047825 */ /* 0x000fca00078e0002 */
[----:B------:R-:W2:Y:S04]  /*0680*/  LDG.E R9, desc[UR10][R4.64] ;  /* 0x0000000a04097981 */ /* 0x000ea8000c1e1900 */
[----:B------:R-:W3:Y:S04]  /*0690*/  LDG.E R11, desc[UR10][R4.64+0x4] ;  /* 0x0000040a040b7981 */ /* 0x000ee8000c1e1900 */
[----:B------:R-:W4:Y:S04]  /*06a0*/  LDG.E R13, desc[UR10][R4.64+0x8] ;  /* 0x0000080a040d7981 */ /* 0x000f28000c1e1900 */
[----:B------:R-:W4:Y:S04]  /*06b0*/  LDG.E R15, desc[UR10][R4.64+0xc] ;  /* 0x00000c0a040f7981 */ /* 0x000f28000c1e1900 */
[----:B------:R-:W4:Y:S04]  /*06c0*/  LDG.E R17, desc[UR10][R4.64+0x10] ;  /* 0x0000100a04117981 */ /* 0x000f28000c1e1900 */
[----:B------:R-:W4:Y:S04]  /*06d0*/  LDG.E R19, desc[UR10][R4.64+0x14] ;  /* 0x0000140a04137981 */ /* 0x000f28000c1e1900 */
[----:B------:R-:W4:Y:S04]  /*06e0*/  LDG.E R21, desc[UR10][R4.64+0x18] ;  /* 0x0000180a04157981 */ /* 0x000f28000c1e1900 */
[----:B------:R0:W4:Y:S01]  /*06f0*/  LDG.E R23, desc[UR10][R4.64+0x1c] ;  /* 0x00001c0a04177981 */ /* 0x000122000c1e1900 */
[----:B------:R-:W-:-:S02]  /*0700*/  VIADD R8, R6, 0x1 ;  /* 0x0000000106087836 */ /* 0x000fc40000000000 */
[----:B------:R-:W-:Y:S01]  /*0710*/  VIADD R7, R7, 0x8 ;  /* 0x0000000807077836 */ /* 0x000fe20000000000 */
[C---:B--2--5:R-:W-:Y:S02]  /*0720*/  ISETP.GT.AND P1, PT, R0.reuse, R9, PT ;  /* 0x000000090000720c */ /* 0x064fe40003f24270 */
[----:B---3--:R-:W-:-:S11]  /*0730*/  ISETP.GT.AND P0, PT, R0, R11, PT ;  /* 0x0000000b0000720c */ /* 0x008fd60003f04270 */
[----:B------:R-:W-:Y:S02]  /*0740*/  @!P1 IADD3 R8, PT, PT, R6, RZ, RZ ;  /* 0x000000ff06089210 */ /* 0x000fe40007ffe0ff */
[----:B----4-:R-:W-:-:S03]  /*0750*/  ISETP.GT.AND P1, PT, R0, R13, PT ;  /* 0x0000000d0000720c */ /* 0x010fc60003f24270 */
[----:B------:R-:W-:Y:S02]  /*0760*/  VIADD R6, R8, 0x1 ;  /* 0x0000000108067836 */ /* 0x000fe40000000000 */
[----:B------:R-:W-:Y:S01]  /*0770*/  @!P0 IMAD.MOV R6, RZ, RZ, R8 ;  /* 0x000000ffff068224 */ /* 0x000fe200078e0208 */
[----:B------:R-:W-:-:S04]  /*0780*/  ISETP.GT.AND P0, PT, R0, R15, PT ;  /* 0x0000000f0000720c */ /* 0x000fc80003f04270 */
[----:B------:R-:W-:-:S03]  /*0790*/  IADD3 R8, PT, PT, R6, 0x1, RZ ;  /* 0x0000000106087810 */ /* 0x000fc60007ffe0ff */
[----:B------:R-:W-:Y:S01]  /*07a0*/  @!P1 IMAD.MOV R8, RZ, RZ, R6 ;  /* 0x000000ffff089224 */ /* 0x000fe200078e0206 */
[----:B------:R-:W-:-:S03]  /*07b0*/  ISETP.GT.AND P1, PT, R0, R17, PT ;  /* 0x000000110000720c */ /* 0x000fc60003f24270 */
[C---:B0-----:R-:W-:Y:S02]  /*07c0*/  VIADD R4, R8.reuse, 0x1 ;  /* 0x0000000108047836 */ /* 0x041fe40000000000 */
[----:B------:R-:W-:Y:S02]  /*07d0*/  @!P0 IADD3 R4, PT, PT, R8, RZ, RZ ;  /* 0x000000ff08048210 */ /* 0x000fe40007ffe0ff */
[----:B------:R-:W-:-:S03]  /*07e0*/  ISETP.GT.AND P0, PT, R0, R19, PT ;  /* 0x000000130000720c */ /* 0x000fc60003f04270 */
[----:B------:R-:W-:-:S03]  /*07f0*/  VIADD R5, R4, 0x1 ;  /* 0x0000000104057836 */ /* 0x000fc60000000000 */
[----:B------:R-:W-:Y:S01]  /*0800*/  @!P1 IMAD.MOV R5, RZ, RZ, R4 ;  /* 0x000000ffff059224 */ /* 0x000fe200078e0204 */
[----:B------:R-:W-:-:S04]  /*0810*/  ISETP.GT.AND P1, PT, R0, R21, PT ;  /* 0x000000150000720c */ /* 0x000fc80003f24270 */
[----:B------:R-:W-:Y:S02]  /*0820*/  IADD3 R4, PT, PT, R5, 0x1, RZ ;  /* 0x0000000105047810 */ /* 0x000fe40007ffe0ff */
[----:B------:R-:W-:Y:S01]  /*0830*/  @!P0 IMAD.MOV R4, RZ, RZ, R5 ;  /* 0x000000ffff048224 */ /* 0x000fe200078e0205 */
[----:B------:R-:W-:-:S03]  /*0840*/  ISETP.GT.AND P0, PT, R0, R23, PT ;  /* 0x000000170000720c */ /* 0x000fc60003f04270 */
[----:B------:R-:W-:-:S03]  /*0850*/  VIADD R5, R4, 0x1 ;  /* 0x0000000104057836 */ /* 0x000fc60000000000 */
[----:B------:R-:W-:-:S05]  /*0860*/  @!P1 IADD3 R5, PT, PT, R4, RZ, RZ ;  /* 0x000000ff04059210 */ /* 0x000fca0007ffe0ff */
[C---:B------:R-:W-:Y:S02]  /*0870*/  VIADD R6, R5.reuse, 0x1 ;  /* 0x0000000105067836 */ /* 0x040fe40000000000 */
[----:B------:R-:W-:-:S07]  /*0880*/  @!P0 IADD3 R6, PT, PT, R5, RZ, RZ ;  /* 0x000000ff05068210 */ /* 0x000fce0007ffe0ff */
.L_x_21:
        /* <DEDUP_REMOVED lines=9> */
[----:B------:R-:W4:Y:S01]  /*0920*/  LDG.E R15, desc[UR10][R4.64+0xc] ;  /* 0x00000c0a040f7981 */ /* 0x000f22000c1e1900 */
[----:B------:R-:W-:-:S02]  /*0930*/  VIADD R8, R6, 0x1 ;  /* 0x0000000106087836 */ /* 0x000fc40000000000 */
[----:B------:R-:W-:Y:S01]  /*0940*/  VIADD R7, R7, 0x4 ;  /* 0x0000000407077836 */ /* 0x000fe20000000000 */
[C---:B--2--5:R-:W-:Y:S02]  /*0950*/  ISETP.GT.AND P1, PT, R0.reuse, R9, PT ;  /* 0x000000090000720c */ /* 0x064fe40003f24270 */
[----:B---3--:R-:W-:-:S11]  /*0960*/  ISETP.GT.AND P0, PT, R0, R11, PT ;  /* 0x0000000b0000720c */ /* 0x008fd60003f04270 */
[----:B------:R-:W-:Y:S01]  /*0970*/  @!P1 IMAD.MOV R8, RZ, RZ, R6 ;  /* 0x000000ffff089224 */ /* 0x000fe200078e0206 */
[----:B----4-:R-:W-:-:S04]  /*0980*/  ISETP.GT.AND P1, PT, R0, R13, PT ;  /* 0x0000000d0000720c */ /* 0x010fc80003f24270 */
[----:B------:R-:W-:Y:S01]  /*0990*/  IADD3 R6, PT, PT, R8, 0x1, RZ ;  /* 0x0000000108067810 */ /* 0x000fe20007ffe0ff */
[----:B------:R-:W-:Y:S01]  /*09a0*/  @!P0 IMAD.MOV R6, RZ, RZ, R8 ;  /* 0x000000ffff068224 */ /* 0x000fe200078e0208 */
[----:B------:R-:W-:-:S03]  /*09b0*/  ISETP.GT.AND P0, PT, R0, R15, PT ;  /* 0x0000000f0000720c */ /* 0x000fc60003f04270 */
[----:B------:R-:W-:-:S04]  /*09c0*/  VIADD R8, R6, 0x1 ;  /* 0x0000000106087836 */ /* 0x000fc80000000000 */
[----:B------:R-:W-:-:S05]  /*09d0*/  @!P1 IADD3 R8, PT, PT, R6, RZ, RZ ;  /* 0x000000ff06089210 */ /* 0x000fca0007ffe0ff */
[C---:B------:R-:W-:Y:S01]  /*09e0*/  VIADD R6, R8.reuse, 0x1 ;  /* 0x0000000108067836 */ /* 0x040fe20000000000 */
[----:B------:R-:W-:-:S07]  /*09f0*/  @!P0 IADD3 R6, PT, PT, R8, RZ, RZ ;  /* 0x000000ff08068210 */ /* 0x000fce0007ffe0ff */
.L_x_22:
[----:B------:R-:W-:Y:S05]  /*0a00*/  BRA.U !UP1, `(.L_x_20) ;  /* 0x0000000109387547 */ /* 0x000fea000b800000 */
[----:B------:R-:W-:Y:S01]  /*0a10*/  IMAD.WIDE.U32 R2, R7, 0x4, R2 ;  /* 0x0000000407027825 */ /* 0x000fe200078e0002 */
[----:B------:R-:W-:-:S03]  /*0a20*/  UIADD3 UR4, UPT, UPT, -UR4, URZ, URZ ;  /* 0x000000ff04047290 */ /* 0x000fc6000fffe1ff */
[----:B------:R-:W-:-:S09]  /*0a30*/  IMAD.MOV.U32 R5, RZ, RZ, R3 ;  /* 0x000000ffff057224 */ /* 0x000fd200078e0003 */
.L_x_23:
[----:B------:R-:W-:-:S06]  /*0a40*/  IMAD.MOV.U32 R3, RZ, RZ, R5 ;  /* 0x000000ffff037224 */ /* 0x000fcc00078e0005 */
[----:B------:R0:W2:Y:S01]  /*0a50*/  LDG.E R3, desc[UR10][R2.64] ;  /* 0x0000000a02037981 */ /* 0x0000a2000c1e1900 */
[----:B------:R-:W-:Y:S01]  /*0a60*/  UIADD3 UR4, UPT, UPT, UR4, 0x1, URZ ;  /* 0x0000000104047890 */ /* 0x000fe2000fffe0ff */
[----:B------:R-:W-:-:S03]  /*0a70*/  IADD3 R4, PT, PT, R6, 0x1, RZ ;  /* 0x0000000106047810 */ /* 0x000fc60007ffe0ff */
[----:B------:R-:W-:Y:S01]  /*0a80*/  UISETP.NE.AND UP0, UPT, UR4, URZ, UPT ;  /* 0x000000ff0400728c */ /* 0x000fe2000bf05270 */
[----:B0-----:R-:W-:-:S05]  /*0a90*/  IADD3 R2, P1, PT, R2, 0x4, RZ ;  /* 0x0000000402027810 */ /* 0x001fca0007f3e0ff */
[----:B------:R-:W-:Y:S01]  /*0aa0*/  IMAD.X R5, RZ, RZ, R5, P1 ;  /* 0x000000ffff057224 */ /* 0x000fe200008e0605 */
[----:B--2--5:R-:W-:-:S13]  /*0ab0*/  ISETP.GT.AND P0, PT, R0, R3, PT ;  /* 0x000000030000720c */ /* 0x024fda0003f04270 */
[----:B------:R-:W-:-:S05]  /*0ac0*/  @!P0 IMAD.MOV R4, RZ, RZ, R6 ;  /* 0x000000ffff048224 */ /* 0x000fca00078e0206 */
[----:B------:R-:W-:Y:S01]  /*0ad0*/  MOV R6, R4 ;  /* 0x0000000400067202 */ /* 0x000fe20000000f00 */
[----:B------:R-:W-:Y:S06]  /*0ae0*/  BRA.U UP0, `(.L_x_23) ;  /* 0xfffffffd00d47547 */ /* 0x000fec000b83ffff */
.L_x_20:
[----:B------:R-:W-:-:S07]  /*0af0*/  IMAD.MOV.U32 R7, RZ, RZ, RZ ;  /* 0x000000ffff077224 */ /* 0x000fce00078e00ff */
.L_x_17:
[----:B------:R-:W0:Y:S02]  /*0b00*/  LDCU.64 UR4, c[0x0][0x390] ;  /* 0x00007200ff0477ac */ /* 0x000e240008000a00 */
[----:B0-----:R-:W-:-:S04]  /*0b10*/  LEA R2, P0, R6, UR4, 0x2 ;  /* 0x0000000406027c11 */ /* 0x001fc8000f8010ff */
[----:B------:R-:W-:-:S05]  /*0b20*/  LEA.HI.X R3, R6, UR5, R7, 0x2, P0 ;  /* 0x0000000506037c11 */ /* 0x000fca00080f1407 */
[----:B-----5:R-:W-:Y:S01]  /*0b30*/  STG.E desc[UR10][R2.64], R0 ;  /* 0x0000000002007986 */ /* 0x020fe2000c10190a */
[----:B------:R-:W-:Y:S05]  /*0b40*/  EXIT ;  /* 0x000000000000794d */ /* 0x000fea0003800000 */
.L_x_24:
        /* <DEDUP_REMOVED lines=11> */
.L_x_35:


//--------------------- .text._Z13sortOnDevice1iPiS_ --------------------------
	.section	.text._Z13sortOnDevice1iPiS_,"ax",@progbits
	.align	128
        .global         _Z13sortOnDevice1iPiS_
        .type           _Z13sortOnDevice1iPiS_,@function
        .size           _Z13sortOnDevice1iPiS_,(.L_x_36 - _Z13sortOnDevice1iPiS_)
        .other          _Z13sortOnDevice1iPiS_,@"STO_CUDA_ENTRY STV_DEFAULT"
_Z13sortOnDevice1iPiS_:
.text._Z13sortOnDevice1iPiS_:
        /* <DEDUP_REMOVED lines=8> */
[----:B------:R-:W-:Y:S01]  /*0080*/  UISETP.GT.AND UP0, UPT, UR6, URZ, UPT ;  /* 0x000000ff0600728c */ /* 0x000fe2000bf04270 */
[----:B------:R-:W0:Y:S08]  /*0090*/  LDCU.64 UR10, c[0x0][0x358] ;  /* 0x00006b00ff0a77ac */ /* 0x000e300008000a00 */
[----:B------:R-:W-:Y:S05]  /*00a0*/  BRA.U UP0, `(.L_x_25) ;  /* 0x0000000100147547 */ /* 0x000fea000b800000 */
[----:B------:R-:W1:Y:S02]  /*00b0*/  LDC.64 R2, c[0x0][0x388] ;  /* 0x0000e200ff027b82 */ /* 0x000e640000000a00 */
[----:B-1----:R-:W-:-:S05]  /*00c0*/  IMAD.WIDE R2, R5, 0x4, R2 ;  /* 0x0000000405027825 */ /* 0x002fca00078e0202 */
[----:B0-----:R0:W5:Y:S01]  /*00d0*/  LDG.E R0, desc[UR10][R2.64] ;  /* 0x0000000a02007981 */ /* 0x001162000c1e1900 */
[----:B------:R-:W-:Y:S01]  /*00e0*/  CS2R R6, SRZ ;  /* 0x0000000000067805 */ /* 0x000fe2000001ff00 */
[----:B------:R-:W-:Y:S06]  /*00f0*/  BRA `(.L_x_26) ;  /* 0x0000000800907947 */ /* 0x000fec0003800000 */
.L_x_25:
[----:B------:R-:W1:Y:S02]  /*0100*/  LDC.64 R2, c[0x0][0x388] ;  /* 0x0000e200ff027b82 */ /* 0x000e640000000a00 */
[----:B-1----:R-:W-:-:S05]  /*0110*/  IMAD.WIDE R4, R5, 0x4, R2 ;  /* 0x0000000405047825 */ /* 0x002fca00078e0202 */
[----:B0-----:R0:W5:Y:S01]  /*0120*/  LDG.E R0, desc[UR10][R4.64] ;  /* 0x0000000a04007981 */ /* 0x001162000c1e1900 */
[----:B------:R-:W-:Y:S01]  /*0130*/  UISETP.GE.U32.AND UP1, UPT, UR6, 0x10, UPT ;  /* 0x000000100600788c */ /* 0x000fe2000bf26070 */
[----:B------:R-:W-:Y:S01]  /*0140*/  CS2R R6, SRZ ;  /* 0x0000000000067805 */ /* 0x000fe2000001ff00 */
[----:B------:R-:W-:-:S04]  /*0150*/  ULOP3.LUT UR7, UR6, 0xf, URZ, 0xc0, !UPT ;  /* 0x0000000f06077892 */ /* 0x000fc8000f8ec0ff */
[----:B------:R-:W-:-:S03]  /*0160*/  UISETP.NE.AND UP0, UPT, UR7, URZ, UPT ;  /* 0x000000ff0700728c */ /* 0x000fc6000bf05270 */
[----:B0-----:R-:W-:Y:S08]  /*0170*/  BRA.U !UP1, `(.L_x_27) ;  /* 0x0000000509387547 */ /* 0x001ff0000b800000 */
        /* <DEDUP_REMOVED lines=9> */
.L_x_28:
        /* <DEDUP_REMOVED lines=69> */
.L_x_27:
        /* <DEDUP_REMOVED lines=39> */
.L_x_30:
        /* <DEDUP_REMOVED lines=23> */
.L_x_31:
[----:B------:R-:W-:Y:S05]  /*0a40*/  BRA.U !UP1, `(.L_x_29) ;  /* 0x0000000109387547 */ /* 0x000fea000b800000 */
[----:B------:R-:W-:Y:S01]  /*0a50*/  IMAD.WIDE.U32 R2, R7, 0x4, R2 ;  /* 0x0000000407027825 */ /* 0x000fe200078e0002 */
[----:B------:R-:W-:-:S03]  /*0a60*/  UIADD3 UR4, UPT, UPT, -UR4, URZ, URZ ;  /* 0x000000ff04047290 */ /* 0x000fc6000fffe1ff */
[----:B------:R-:W-:-:S09]  /*0a70*/  IMAD.MOV.U32 R5, RZ, RZ, R3 ;  /* 0x000000ffff057224 */ /* 0x000fd200078e0003 */
.L_x_32:
        /* <DEDUP_REMOVED lines=11> */
.L_x_29:
[----:B------:R-:W-:-:S07]  /*0b30*/  IMAD.MOV.U32 R7, RZ, RZ, RZ ;  /* 0x000000ffff077224 */ /* 0x000fce00078e00ff */
.L_x_26:
[----:B------:R-:W0:Y:S02]  /*0b40*/  LDCU.64 UR4, c[0x0][0x390] ;  /* 0x00007200ff0477ac */ /* 0x000e240008000a00 */
[----:B0-----:R-:W-:-:S04]  /*0b50*/  LEA R2, P0, R6, UR4, 0x2 ;  /* 0x0000000406027c11 */ /* 0x001fc8000f8010ff */
[----:B------:R-:W-:-:S05]  /*0b60*/  LEA.HI.X R3, R6, UR5, R7, 0x2, P0 ;  /* 0x0000000506037c11 */ /* 0x000fca00080f1407 */
[----:B-----5:R-:W-:Y:S01]  /*0b70*/  STG.E desc[UR10][R2.64], R0 ;  /* 0x0000000002007986 */ /* 0x020fe2000c10190a */
[----:B------:R-:W-:Y:S05]  /*0b80*/  EXIT ;  /* 0x000000000000794d */ /* 0x000fea0003800000 */
.L_x_33:
        /* <DEDUP_REMOVED lines=15> */
.L_x_36:


//--------------------- .nv.shared._Z13sortOnDevice3iPiS_ --------------------------
	.section	.nv.shared._Z13sortOnDevice3iPiS_,"aw",@nobits
	.sectionflags	@""
	.align	16
	.zero		1024


//--------------------- .nv.shared.reserved.0     --------------------------
	.section	.nv.shared.reserved.0,"aw",@nobits
	.weak		__nv_reservedSMEM_offset_0_alias
	.size		__nv_reservedSMEM_offset_0_alias, 0, 64
	.other		__nv_reservedSMEM_offset_0_alias,@"STO_CUDA_RESERVED_SHARED STV_DEFAULT"
__nv_reservedSMEM_offset_0_alias:
	.zero		0
	.zero		64


//--------------------- .nv.shared._Z13sortOnDevice2iPiS_ --------------------------
	.section	.nv.shared._Z13sortOnDevice2iPiS_,"aw",@nobits
	.sectionflags	@""
	.align	16
	.zero		1024


//--------------------- .nv.shared._Z13sortOnDevice1iPiS_ --------------------------
	.section	.nv.shared._Z13sortOnDevice1iPiS_,"aw",@nobits
	.sectionflags	@""
	.align	16
	.zero		1024


//--------------------- .nv.constant0._Z13sortOnDevice3iPiS_ --------------------------
	.section	.nv.constant0._Z13sortOnDevice3iPiS_,"a",@progbits
	.sectionflags	@""
	.align	4
.nv.constant0._Z13sortOnDevice3iPiS_:
	.zero		920


//--------------------- .nv.constant0._Z13sortOnDevice2iPiS_ --------------------------
	.section	.nv.constant0._Z13sortOnDevice2iPiS_,"a",@progbits
	.sectionflags	@""
	.align	4
.nv.constant0._Z13sortOnDevice2iPiS_:
	.zero		920


//--------------------- .nv.constant0._Z13sortOnDevice1iPiS_ --------------------------
	.section	.nv.constant0._Z13sortOnDevice1iPiS_,"a",@progbits
	.sectionflags	@""
	.align	4
.nv.constant0._Z13sortOnDevice1iPiS_:
	.zero		920


//--------------------- SYMBOLS --------------------------

	.type		.nv.reservedSmem.offset0,@object
	.size		.nv.reservedSmem.offset0,0x4
	.type		.nv.reservedSmem.cap,@object
	.size		.nv.reservedSmem.cap,0x4
